	.headerflags	@"EF_CUDA_TEXMODE_UNIFIED EF_CUDA_64BIT_ADDRESS EF_CUDA_SM86 EF_CUDA_VIRTUAL_SM(EF_CUDA_SM86)"
	.elftype	@"ET_EXEC"


//--------------------- .nv.info                  --------------------------
	.section	.nv.info,"",@"SHT_CUDA_INFO"
	.align	4


	//----- nvinfo : EIATTR_REGCOUNT
	.align		4
        /*0000*/ 	.byte	0x04, 0x2f
        /*0002*/ 	.short	(.L_1 - .L_0)
	.align		4
.L_0:
        /*0004*/ 	.word	index@(triton_mm)
        /*0008*/ 	.word	0x000000a8


	//----- nvinfo : EIATTR_MAX_STACK_SIZE
	.align		4
.L_1:
        /*000c*/ 	.byte	0x04, 0x23
        /*000e*/ 	.short	(.L_3 - .L_2)
	.align		4
.L_2:
        /*0010*/ 	.word	index@(triton_mm)
        /*0014*/ 	.word	0x00000000


	//----- nvinfo : EIATTR_MIN_STACK_SIZE
	.align		4
.L_3:
        /*0018*/ 	.byte	0x04, 0x12
        /*001a*/ 	.short	(.L_5 - .L_4)
	.align		4
.L_4:
        /*001c*/ 	.word	index@(triton_mm)
        /*0020*/ 	.word	0x00000008


	//----- nvinfo : EIATTR_FRAME_SIZE
	.align		4
.L_5:
        /*0024*/ 	.byte	0x04, 0x11
        /*0026*/ 	.short	(.L_7 - .L_6)
	.align		4
.L_6:
        /*0028*/ 	.word	index@(triton_mm)
        /*002c*/ 	.word	0x00000008
.L_7:


//--------------------- .nv.info.triton_mm        --------------------------
	.section	.nv.info.triton_mm,"",@"SHT_CUDA_INFO"
	.align	4


	//----- nvinfo : EIATTR_CUDA_API_VERSION
	.align		4
        /*0000*/ 	.byte	0x04, 0x37
        /*0002*/ 	.short	(.L_9 - .L_8)
.L_8:
        /*0004*/ 	.word	0x0000007b


	//----- nvinfo : EIATTR_SW2861232_WAR
	.align		4
.L_9:
        /*0008*/ 	.byte	0x01, 0x35
	.zero		2


	//----- nvinfo : EIATTR_PARAM_CBANK
	.align		4
        /*000c*/ 	.byte	0x04, 0x0a
        /*000e*/ 	.short	(.L_11 - .L_10)
	.align		4
.L_10:
        /*0010*/ 	.word	index@(.nv.constant0.triton_mm)
        /*0014*/ 	.short	0x0160
        /*0016*/ 	.short	0x001c


	//----- nvinfo : EIATTR_CBANK_PARAM_SIZE
	.align		4
.L_11:
        /*0018*/ 	.byte	0x03, 0x19
        /*001a*/ 	.short	0x001c


	//----- nvinfo : EIATTR_KPARAM_INFO
	.align		4
        /*001c*/ 	.byte	0x04, 0x17
        /*001e*/ 	.short	(.L_13 - .L_12)
.L_12:
        /*0020*/ 	.word	0x00000000
        /*0024*/ 	.short	0x0003
        /*0026*/ 	.short	0x0018
        /*0028*/ 	.byte	0x00, 0xf0, 0x11, 0x00


	//----- nvinfo : EIATTR_KPARAM_INFO
	.align		4
.L_13:
        /*002c*/ 	.byte	0x04, 0x17
        /*002e*/ 	.short	(.L_15 - .L_14)
.L_14:
        /*0030*/ 	.word	0x00000000
        /*0034*/ 	.short	0x0002
        /*0036*/ 	.short	0x0010
        /*0038*/ 	.byte	0x00, 0xf0, 0x21, 0x00


	//----- nvinfo : EIATTR_KPARAM_INFO
	.align		4
.L_15:
        /*003c*/ 	.byte	0x04, 0x17
        /*003e*/ 	.short	(.L_17 - .L_16)
.L_16:
        /*0040*/ 	.word	0x00000000
        /*0044*/ 	.short	0x0001
        /*0046*/ 	.short	0x0008
        /*0048*/ 	.byte	0x00, 0xf0, 0x21, 0x00


	//----- nvinfo : EIATTR_KPARAM_INFO
	.align		4
.L_17:
        /*004c*/ 	.byte	0x04, 0x17
        /*004e*/ 	.short	(.L_19 - .L_18)
.L_18:
        /*0050*/ 	.word	0x00000000
        /*0054*/ 	.short	0x0000
        /*0056*/ 	.short	0x0000
        /*0058*/ 	.byte	0x00, 0xf0, 0x21, 0x00


	//----- nvinfo : EIATTR_MAXREG_COUNT
	.align		4
.L_19:
        /*005c*/ 	.byte	0x03, 0x1b
        /*005e*/ 	.short	0x00ff


	//----- nvinfo : EIATTR_EXIT_INSTR_OFFSETS
	.align		4
        /*0060*/ 	.byte	0x04, 0x1c
        /*0062*/ 	.short	(.L_21 - .L_20)


	//   ....[0]....
.L_20:
        /*0064*/ 	.word	0x00000050


	//   ....[1]....
        /*0068*/ 	.word	0x0000aae0


	//   ....[2]....
        /*006c*/ 	.word	0x0000ab30


	//----- nvinfo : EIATTR_MAX_THREADS
	.align		4
.L_21:
        /*0070*/ 	.byte	0x04, 0x05
        /*0072*/ 	.short	(.L_23 - .L_22)
.L_22:
        /*0074*/ 	.word	0x00000080
        /*0078*/ 	.word	0x00000001
        /*007c*/ 	.word	0x00000001
.L_23:


//--------------------- .nv.rel.action            --------------------------
	.section	.nv.rel.action,"",@"SHT_CUDA_RELOCINFO"
	.align	8
	.sectionentsize	8
        /*0000*/ 	.byte	0x73, 0x00, 0x00, 0x00, 0x00, 0x00, 0x00, 0x00, 0x00, 0x00, 0x00, 0x11, 0x25, 0x00, 0x05, 0x36


//--------------------- .nv.constant0.triton_mm   --------------------------
	.section	.nv.constant0.triton_mm,"a",@progbits
	.align	4
.nv.constant0.triton_mm:
	.zero		380


//--------------------- .text.triton_mm           --------------------------
	.section	.text.triton_mm,"ax",@progbits
	.sectionflags	@"SHF_BARRIERS=1"
	.sectioninfo	@"SHI_REGISTERS=168"
	.align	128
        .global         triton_mm
        .type           triton_mm,@function
        .size           triton_mm,(.L_x_3 - triton_mm)
        .other          triton_mm,@"STO_CUDA_ENTRY STV_DEFAULT"
triton_mm:
.text.triton_mm:
[----:B------:R-:W-:-:S02]  /*0000*/  MOV R1, c[0x0][0x28] ;  /* 0x00000a0000017a02 */ /* 0x000fc40000000f00 */
[----:B------:R-:W-:Y:S02]  /*0010*/  MOV R0, c[0x0][0x178] ;  /* 0x00005e0000007a02 */ /* 0x000fe40000000f00 */
[----:B------:R-:W-:-:S03]  /*0020*/  IADD3 R1, R1, -0x8, RZ ;  /* 0xfffffff801017810 */ /* 0x000fc60007ffe0ff */
[----:B------:R-:W-:-:S05]  /*0030*/  IMAD R2, R0, 0x2198, RZ ;  /* 0x0000219800027824 */ /* 0x000fca00078e02ff */
[----:B------:R-:W-:-:S13]  /*0040*/  ISETP.NE.AND P0, PT, R2, RZ, PT ;  /* 0x000000ff0200720c */ /* 0x000fda0003f05270 */
[----:B------:R-:W-:Y:S05]  /*0050*/  @!P0 EXIT ;  /* 0x000000000000894d */ /* 0x000fea0003800000 */
[----:B------:R-:W1:Y:S01]  /*0060*/  S2R R10, SR_CTAID.X ;  /* 0x00000000000a7919 */ /* 0x000e620000002500 */
[----:B------:R-:W-:Y:S01]  /*0070*/  IMAD R0, R0, 0x32, RZ ;  /* 0x0000003200007824 */ /* 0x000fe200078e02ff */
[----:B------:R-:W-:Y:S01]  /*0080*/  ULDC.64 UR8, c[0x0][0x118] ;  /* 0x0000460000087ab9 */ /* 0x000fe20000000a00 */
[----:B------:R-:W-:Y:S01]  /*0090*/  MOV R131, 0x1 ;  /* 0x0000000100837802 */ /* 0x000fe20000000f00 */
[----:B------:R-:W2:Y:S01]  /*00a0*/  S2R R22, SR_TID.X ;  /* 0x0000000000167919 */ /* 0x000ea20000002100 */
[----:B------:R-:W-:Y:S01]  /*00b0*/  MOV R136, 0xffffffe0 ;  /* 0xffffffe000887802 */ /* 0x000fe20000000f00 */
[----:B------:R-:W-:Y:S01]  /*00c0*/  CS2R R84, SRZ ;  /* 0x0000000000547805 */ /* 0x000fe2000001ff00 */
[----:B------:R-:W-:Y:S01]  /*00d0*/  IADD3 R2, R0, 0x3f, RZ ;  /* 0x0000003f00027810 */ /* 0x000fe20007ffe0ff */
[----:B------:R-:W-:Y:S01]  /*00e0*/  CS2R R86, SRZ ;  /* 0x0000000000567805 */ /* 0x000fe2000001ff00 */
[----:B------:R-:W-:Y:S01]  /*00f0*/  IABS R27, R0 ;  /* 0x00000000001b7213 */ /* 0x000fe20000000000 */
[----:B------:R-:W-:Y:S01]  /*0100*/  CS2R R80, SRZ ;  /* 0x0000000000507805 */ /* 0x000fe2000001ff00 */
        /* <DEDUP_REMOVED lines=13> */
[----:B-1----:R-:W-:Y:S01]  /*01e0*/  SHF.R.S32.HI R3, RZ, 0x1f, R10 ;  /* 0x0000001fff037819 */ /* 0x002fe2000001140a */
[----:B------:R-:W-:Y:S01]  /*01f0*/  CS2R R58, SRZ ;  /* 0x00000000003a7805 */ /* 0x000fe2000001ff00 */
[----:B------:R-:W-:Y:S01]  /*0200*/  CS2R R60, SRZ ;  /* 0x00000000003c7805 */ /* 0x000fe2000001ff00 */
[----:B------:R-:W-:Y:S01]  /*0210*/  UMOV UR4, URZ ;  /* 0x0000003f00047c82 */ /* 0x000fe20008000000 */
[----:B------:R-:W-:Y:S01]  /*0220*/  LEA.HI R4, R3, R10, RZ, 0x4 ;  /* 0x0000000a03047211 */ /* 0x000fe200078f20ff */
[----:B------:R-:W-:Y:S01]  /*0230*/  UMOV UR6, URZ ;  /* 0x0000003f00067c82 */ /* 0x000fe20008000000 */
[----:B------:R-:W-:Y:S01]  /*0240*/  SHF.R.S32.HI R3, RZ, 0x1f, R2 ;  /* 0x0000001fff037819 */ /* 0x000fe20000011402 */
[----:B------:R-:W-:Y:S01]  /*0250*/  UMOV UR7, URZ ;  /* 0x0000003f00077c82 */ /* 0x000fe20008000000 */
[----:B------:R-:W-:Y:S01]  /*0260*/  SHF.R.S32.HI R5, RZ, 0x4, R4 ;  /* 0x00000004ff057819 */ /* 0x000fe20000011404 */
[----:B------:R-:W-:Y:S01]  /*0270*/  UMOV UR5, URZ ;  /* 0x0000003f00057c82 */ /* 0x000fe20008000000 */
[----:B------:R-:W-:-:S02]  /*0280*/  LEA.HI R3, R3, R2, RZ, 0x6 ;  /* 0x0000000203037211 */ /* 0x000fc400078f30ff */
[----:B------:R-:W-:Y:S02]  /*0290*/  SHF.L.U32 R6, R5, 0x3, RZ ;  /* 0x0000000305067819 */ /* 0x000fe400000006ff */
[----:B------:R-:W-:Y:S02]  /*02a0*/  LOP3.LUT R4, R4, 0xfffffff0, RZ, 0xc0, !PT ;  /* 0xfffffff004047812 */ /* 0x000fe400078ec0ff */
[----:B------:R-:W-:Y:S02]  /*02b0*/  LEA.HI.SX32 R3, R3, -R6, 0x1a ;  /* 0x8000000603037211 */ /* 0x000fe400078fd2ff */
[----:B------:R-:W-:Y:S02]  /*02c0*/  IADD3 R4, -R4, R10, RZ ;  /* 0x0000000a04047210 */ /* 0x000fe40007ffe1ff */
[----:B------:R-:W-:Y:S02]  /*02d0*/  IMNMX R5, R3, 0x8, PT ;  /* 0x0000000803057817 */ /* 0x000fe40003800200 */
[----:B--2---:R-:W-:-:S02]  /*02e0*/  SHF.R.U32.HI R141, RZ, 0x5, R22 ;  /* 0x00000005ff8d7819 */ /* 0x004fc40000011616 */
[-C--:B------:R-:W-:Y:S02]  /*02f0*/  IABS R11, R5.reuse ;  /* 0x00000005000b7213 */ /* 0x080fe40000000000 */
[----:B------:R-:W-:Y:S02]  /*0300*/  IABS R12, R5 ;  /* 0x00000005000c7213 */ /* 0x000fe40000000000 */
[----:B------:R-:W1:Y:S01]  /*0310*/  I2F.RP R7, R11 ;  /* 0x0000000b00077306 */ /* 0x000e620000209400 */
[----:B------:R-:W-:Y:S02]  /*0320*/  SGXT.U32 R141, R141, 0x2 ;  /* 0x000000028d8d781a */ /* 0x000fe40000000000 */
[----:B------:R-:W-:Y:S02]  /*0330*/  IADD3 R12, RZ, -R12, RZ ;  /* 0x8000000cff0c7210 */ /* 0x000fe40007ffe0ff */
[----:B------:R-:W-:-:S04]  /*0340*/  SHF.L.U32 R26, R22, 0x2, RZ ;  /* 0x00000002161a7819 */ /* 0x000fc800000006ff */
[----:B------:R-:W-:Y:S01]  /*0350*/  LOP3.LUT R62, R26, 0x1c, RZ, 0xc0, !PT ;  /* 0x0000001c1a3e7812 */ /* 0x000fe200078ec0ff */
[----:B-1----:R-:W1:Y:S02]  /*0360*/  MUFU.RCP R7, R7 ;  /* 0x0000000700077308 */ /* 0x002e640000001000 */
[----:B-1----:R-:W-:-:S06]  /*0370*/  IADD3 R2, R7, 0xffffffe, RZ ;  /* 0x0ffffffe07027810 */ /* 0x002fcc0007ffe0ff */
[----:B------:R1:W2:Y:S02]  /*0380*/  F2I.FTZ.U32.TRUNC.NTZ R3, R2 ;  /* 0x0000000200037305 */ /* 0x0002a4000021f000 */
[----:B-1----:R-:W-:Y:S02]  /*0390*/  MOV R2, RZ ;  /* 0x000000ff00027202 */ /* 0x002fe40000000f00 */
[----:B--2---:R-:W-:-:S05]  /*03a0*/  IADD3 R8, RZ, -R3, RZ ;  /* 0x80000003ff087210 */ /* 0x004fca0007ffe0ff */
[----:B------:R-:W-:Y:S01]  /*03b0*/  IMAD R9, R8, R11, RZ ;  /* 0x0000000b08097224 */ /* 0x000fe200078e02ff */
[----:B------:R-:W-:Y:S02]  /*03c0*/  IABS R8, R4 ;  /* 0x0000000400087213 */ /* 0x000fe40000000000 */
[----:B------:R-:W-:Y:S01]  /*03d0*/  LOP3.LUT R4, R4, R5, RZ, 0x3c, !PT ;  /* 0x0000000504047212 */ /* 0x000fe200078e3cff */
[----:B------:R-:W-:Y:S01]  /*03e0*/  IMAD.HI.U32 R3, R3, R9, R2 ;  /* 0x0000000903037227 */ /* 0x000fe200078e0002 */
[----:B------:R-:W-:Y:S01]  /*03f0*/  IABS R2, R10 ;  /* 0x0000000a00027213 */ /* 0x000fe20000000000 */
[----:B------:R-:W1:Y:S01]  /*0400*/  I2F.RP R9, R27 ;  /* 0x0000001b00097306 */ /* 0x000e620000209400 */
[----:B------:R-:W-:-:S03]  /*0410*/  ISETP.GE.AND P3, PT, R4, RZ, PT ;  /* 0x000000ff0400720c */ /* 0x000fc60003f66270 */
[----:B------:R-:W-:-:S04]  /*0420*/  IMAD.HI.U32 R7, R3, R8, RZ ;  /* 0x0000000803077227 */ /* 0x000fc800078e00ff */
[----:B------:R-:W-:Y:S02]  /*0430*/  IMAD R8, R7, R12, R8 ;  /* 0x0000000c07087224 */ /* 0x000fe400078e0208 */
[----:B------:R-:W-:-:S03]  /*0440*/  IMAD.HI.U32 R3, R3, R2, RZ ;  /* 0x0000000203037227 */ /* 0x000fc600078e00ff */
[----:B------:R-:W-:Y:S01]  /*0450*/  ISETP.GT.U32.AND P2, PT, R11, R8, PT ;  /* 0x000000080b00720c */ /* 0x000fe20003f44070 */
[----:B------:R-:W-:Y:S01]  /*0460*/  IMAD R2, R3, R12, R2 ;  /* 0x0000000c03027224 */ /* 0x000fe200078e0202 */
[----:B-1----:R-:W1:Y:S04]  /*0470*/  MUFU.RCP R9, R9 ;  /* 0x0000000900097308 */ /* 0x002e680000001000 */
[----:B------:R-:W-:-:S07]  /*0480*/  ISETP.GT.U32.AND P1, PT, R11, R2, PT ;  /* 0x000000020b00720c */ /* 0x000fce0003f24070 */
[-C--:B------:R-:W-:Y:S02]  /*0490*/  @!P2 IADD3 R8, R8, -R11.reuse, RZ ;  /* 0x8000000b0808a210 */ /* 0x080fe40007ffe0ff */
[----:B------:R-:W-:Y:S02]  /*04a0*/  @!P2 IADD3 R7, R7, 0x1, RZ ;  /* 0x000000010707a810 */ /* 0x000fe40007ffe0ff */
[-C--:B------:R-:W-:Y:S02]  /*04b0*/  ISETP.GE.U32.AND P0, PT, R8, R11.reuse, PT ;  /* 0x0000000b0800720c */ /* 0x080fe40003f06070 */
[----:B-1----:R-:W-:Y:S02]  /*04c0*/  IADD3 R3, R9, 0xffffffe, RZ ;  /* 0x0ffffffe09037810 */ /* 0x002fe40007ffe0ff */
[----:B------:R-:W-:Y:S02]  /*04d0*/  @!P1 IADD3 R2, R2, -R11, RZ ;  /* 0x8000000b02029210 */ /* 0x000fe40007ffe0ff */
[----:B------:R-:W-:-:S02]  /*04e0*/  ISETP.GE.AND P2, PT, R10, RZ, PT ;  /* 0x000000ff0a00720c */ /* 0x000fc40003f46270 */
[----:B------:R-:W-:Y:S01]  /*04f0*/  ISETP.GT.U32.AND P1, PT, R11, R2, PT ;  /* 0x000000020b00720c */ /* 0x000fe20003f24070 */
[----:B------:R-:W1:Y:S01]  /*0500*/  F2I.FTZ.U32.TRUNC.NTZ R3, R3 ;  /* 0x0000000300037305 */ /* 0x000e62000021f000 */
[----:B------:R-:W-:Y:S02]  /*0510*/  SHF.R.U32.HI R9, RZ, 0x3, R22 ;  /* 0x00000003ff097819 */ /* 0x000fe40000011616 */
[----:B------:R-:W-:Y:S02]  /*0520*/  IABS R8, R0 ;  /* 0x0000000000087213 */ /* 0x000fe40000000000 */
[----:B------:R-:W-:Y:S02]  /*0530*/  @P0 IADD3 R7, R7, 0x1, RZ ;  /* 0x0000000107070810 */ /* 0x000fe40007ffe0ff */
[----:B------:R-:W-:Y:S02]  /*0540*/  ISETP.NE.AND P0, PT, R5, RZ, PT ;  /* 0x000000ff0500720c */ /* 0x000fe40003f05270 */
[----:B------:R-:W-:-:S02]  /*0550*/  LOP3.LUT R5, RZ, R5, RZ, 0x33, !PT ;  /* 0x00000005ff057212 */ /* 0x000fc400078e33ff */
[----:B------:R-:W-:Y:S02]  /*0560*/  @!P3 IADD3 R7, -R7, RZ, RZ ;  /* 0x000000ff0707b210 */ /* 0x000fe40007ffe1ff */
[----:B------:R-:W-:Y:S02]  /*0570*/  @!P1 IADD3 R2, R2, -R11, RZ ;  /* 0x8000000b02029210 */ /* 0x000fe40007ffe0ff */
[----:B------:R-:W-:Y:S02]  /*0580*/  SEL R7, R5, R7, !P0 ;  /* 0x0000000705077207 */ /* 0x000fe40004000000 */
[----:B------:R-:W-:Y:S02]  /*0590*/  SGXT.U32 R9, R9, 0x4 ;  /* 0x000000040909781a */ /* 0x000fe40000000000 */
[----:B------:R-:W-:Y:S02]  /*05a0*/  SHF.L.U32 R14, R7, 0x7, RZ ;  /* 0x00000007070e7819 */ /* 0x000fe400000006ff */
[----:B------:R-:W-:-:S02]  /*05b0*/  @!P2 IADD3 R2, -R2, RZ, RZ ;  /* 0x000000ff0202a210 */ /* 0x000fc40007ffe1ff */
[----:B-1----:R-:W-:Y:S01]  /*05c0*/  IADD3 R4, RZ, -R3, RZ ;  /* 0x80000003ff047210 */ /* 0x002fe20007ffe0ff */
[----:B------:R1:W-:Y:S01]  /*05d0*/  STL [R1], R14 ;  /* 0x0000000e01007387 */ /* 0x0003e20000100800 */
[----:B------:R-:W-:Y:S02]  /*05e0*/  LOP3.LUT R24, R14, R9, RZ, 0xfc, !PT ;  /* 0x000000090e187212 */ /* 0x000fe400078efcff */
[----:B------:R-:W-:Y:S01]  /*05f0*/  SEL R5, R5, R2, !P0 ;  /* 0x0000000205057207 */ /* 0x000fe20004000000 */
[----:B------:R-:W-:Y:S01]  /*0600*/  IMAD R11, R4, R27, RZ ;  /* 0x0000001b040b7224 */ /* 0x000fe200078e02ff */
[----:B------:R-:W-:Y:S01]  /*0610*/  MOV R2, RZ ;  /* 0x000000ff00027202 */ /* 0x000fe20000000f00 */
[----:B------:R-:W-:Y:S01]  /*0620*/  IMAD.HI R7, R24, 0x2fa0be83, RZ ;  /* 0x2fa0be8318077827 */ /* 0x000fe200078e02ff */
[----:B------:R-:W-:Y:S02]  /*0630*/  LOP3.LUT R19, R14, 0x10, R9, 0xfe, !PT ;  /* 0x000000100e137812 */ /* 0x000fe400078efe09 */
[----:B------:R-:W-:Y:S01]  /*0640*/  IADD3 R5, R6, R5, RZ ;  /* 0x0000000506057210 */ /* 0x000fe20007ffe0ff */
[----:B------:R-:W-:Y:S01]  /*0650*/  IMAD.HI.U32 R4, R3, R11, R2 ;  /* 0x0000000b03047227 */ /* 0x000fe200078e0002 */
[----:B------:R-:W-:-:S02]  /*0660*/  SHF.R.U32.HI R2, RZ, 0x1f, R7 ;  /* 0x0000001fff027819 */ /* 0x000fc40000011607 */
[----:B------:R-:W-:Y:S01]  /*0670*/  IADD3 R12, RZ, -R8, RZ ;  /* 0x80000008ff0c7210 */ /* 0x000fe20007ffe0ff */
[----:B------:R-:W-:Y:S01]  /*0680*/  IMAD.HI R3, R19, 0x2fa0be83, RZ ;  /* 0x2fa0be8313037827 */ /* 0x000fe200078e02ff */
[----:B------:R-:W-:Y:S02]  /*0690*/  LEA.HI.SX32 R7, R7, R2, 0x1b ;  /* 0x0000000207077211 */ /* 0x000fe400078fdaff */
[----:B------:R-:W-:Y:S02]  /*06a0*/  SHF.L.U32 R2, R5, 0x6, RZ ;  /* 0x0000000605027819 */ /* 0x000fe400000006ff */
[----:B------:R-:W-:Y:S02]  /*06b0*/  SHF.R.U32.HI R6, RZ, 0x1f, R3 ;  /* 0x0000001fff067819 */ /* 0x000fe40000011603 */
[----:B------:R-:W-:Y:S02]  /*06c0*/  LOP3.LUT R5, R2, 0x10, R9, 0xfe, !PT ;  /* 0x0000001002057812 */ /* 0x000fe400078efe09 */
[----:B------:R-:W-:-:S02]  /*06d0*/  LEA.HI.SX32 R8, R3, R6, 0x1b ;  /* 0x0000000603087211 */ /* 0x000fc400078fdaff */
[C---:B------:R-:W-:Y:S02]  /*06e0*/  LOP3.LUT R3, R2.reuse, R9, RZ, 0xfc, !PT ;  /* 0x0000000902037212 */ /* 0x040fe400078efcff */
[C---:B------:R-:W-:Y:S02]  /*06f0*/  LOP3.LUT R141, R2.reuse, R141, RZ, 0xfc, !PT ;  /* 0x0000008d028d7212 */ /* 0x040fe400078efcff */
[----:B------:R-:W-:Y:S02]  /*0700*/  ISETP.GE.AND P0, PT, R3, RZ, PT ;  /* 0x000000ff0300720c */ /* 0x000fe40003f06270 */
[----:B------:R-:W-:Y:S02]  /*0710*/  IABS R3, R3 ;  /* 0x0000000300037213 */ /* 0x000fe40000000000 */
[----:B------:R-:W-:Y:S02]  /*0720*/  LOP3.LUT R6, R2, 0x20, R9, 0xfe, !PT ;  /* 0x0000002002067812 */ /* 0x000fe400078efe09 */
[----:B------:R-:W-:-:S02]  /*0730*/  ISETP.GE.AND P3, PT, R5, RZ, PT ;  /* 0x000000ff0500720c */ /* 0x000fc40003f66270 */
[----:B------:R-:W-:Y:S02]  /*0740*/  IABS R13, R5 ;  /* 0x00000005000d7213 */ /* 0x000fe40000000000 */
[----:B------:R-:W-:Y:S02]  /*0750*/  LOP3.LUT R2, R2, 0x30, R9, 0xfe, !PT ;  /* 0x0000003002027812 */ /* 0x000fe400078efe09 */
[----:B------:R-:W-:Y:S01]  /*0760*/  MOV R5, R3 ;  /* 0x0000000300057202 */ /* 0x000fe20000000f00 */
[----:B------:R-:W-:Y:S01]  /*0770*/  IMAD.HI.U32 R3, R4, R13, RZ ;  /* 0x0000000d04037227 */ /* 0x000fe200078e00ff */
[----:B------:R-:W-:Y:S02]  /*0780*/  ISETP.GE.AND P1, PT, R2, RZ, PT ;  /* 0x000000ff0200720c */ /* 0x000fe40003f26270 */
[----:B------:R-:W-:Y:S01]  /*0790*/  IABS R17, R2 ;  /* 0x0000000200117213 */ /* 0x000fe20000000000 */
[----:B------:R-:W-:Y:S01]  /*07a0*/  IMAD.HI.U32 R2, R4, R5, RZ ;  /* 0x0000000504027227 */ /* 0x000fe200078e00ff */
[----:B------:R-:W-:-:S02]  /*07b0*/  IABS R15, R6 ;  /* 0x00000006000f7213 */ /* 0x000fc40000000000 */
[----:B------:R-:W-:Y:S01]  /*07c0*/  ISETP.GE.AND P2, PT, R6, RZ, PT ;  /* 0x000000ff0600720c */ /* 0x000fe20003f46270 */
[-C--:B------:R-:W-:Y:S01]  /*07d0*/  IMAD R2, R2, R12.reuse, R5 ;  /* 0x0000000c02027224 */ /* 0x080fe200078e0205 */
[C---:B------:R-:W-:Y:S01]  /*07e0*/  LOP3.LUT R21, R14.reuse, 0x20, R9, 0xfe, !PT ;  /* 0x000000200e157812 */ /* 0x040fe200078efe09 */
[----:B------:R-:W-:Y:S01]  /*07f0*/  IMAD R5, R3, R12, R13 ;  /* 0x0000000c03057224 */ /* 0x000fe200078e020d */
[--C-:B------:R-:W-:Y:S01]  /*0800*/  LOP3.LUT R23, R14, 0x30, R9.reuse, 0xfe, !PT ;  /* 0x000000300e177812 */ /* 0x100fe200078efe09 */
[C---:B------:R-:W-:Y:S01]  /*0810*/  IMAD.HI.U32 R3, R4.reuse, R15, RZ ;  /* 0x0000000f04037227 */ /* 0x040fe200078e00ff */
[C---:B------:R-:W-:Y:S02]  /*0820*/  ISETP.GT.U32.AND P4, PT, R27.reuse, R2, PT ;  /* 0x000000021b00720c */ /* 0x040fe40003f84070 */
[----:B------:R-:W-:Y:S01]  /*0830*/  ISETP.GT.U32.AND P6, PT, R27, R5, PT ;  /* 0x000000051b00720c */ /* 0x000fe20003fc4070 */
[----:B------:R-:W-:Y:S01]  /*0840*/  IMAD.HI.U32 R6, R4, R17, RZ ;  /* 0x0000001104067227 */ /* 0x000fe200078e00ff */
[----:B------:R-:W-:-:S02]  /*0850*/  LOP3.LUT R31, R14, 0x60, R9, 0xfe, !PT ;  /* 0x000000600e1f7812 */ /* 0x000fc400078efe09 */
[C---:B------:R-:W-:Y:S01]  /*0860*/  LOP3.LUT R29, R14.reuse, 0x50, R9, 0xfe, !PT ;  /* 0x000000500e1d7812 */ /* 0x040fe200078efe09 */
[-C--:B------:R-:W-:Y:S01]  /*0870*/  IMAD R4, R3, R12.reuse, R15 ;  /* 0x0000000c03047224 */ /* 0x080fe200078e020f */
[----:B------:R-:W-:Y:S01]  /*0880*/  LOP3.LUT R33, R14, 0x70, R9, 0xfe, !PT ;  /* 0x000000700e217812 */ /* 0x000fe200078efe09 */
[----:B------:R-:W-:Y:S01]  /*0890*/  IMAD R6, R6, R12, R17 ;  /* 0x0000000c06067224 */ /* 0x000fe200078e0211 */
[----:B------:R-:W-:Y:S01]  /*08a0*/  LOP3.LUT R25, R14, 0x40, R9, 0xfe, !PT ;  /* 0x000000400e197812 */ /* 0x000fe200078efe09 */
[----:B------:R-:W-:Y:S01]  /*08b0*/  IMAD.HI R10, R21, 0x2fa0be83, RZ ;  /* 0x2fa0be83150a7827 */ /* 0x000fe200078e02ff */
[----:B------:R-:W-:Y:S02]  /*08c0*/  LEA R135, R9, R62, 0x5 ;  /* 0x0000003e09877211 */ /* 0x000fe400078e28ff */
[----:B------:R-:W-:Y:S01]  /*08d0*/  @!P4 IADD3 R2, R2, -R27, RZ ;  /* 0x8000001b0202c210 */ /* 0x000fe20007ffe0ff */
[----:B------:R-:W-:Y:S01]  /*08e0*/  IMAD.HI R3, R23, 0x2fa0be83, RZ ;  /* 0x2fa0be8317037827 */ /* 0x000fe200078e02ff */
[----:B------:R-:W-:-:S02]  /*08f0*/  ISETP.GT.U32.AND P4, PT, R27, R4, PT ;  /* 0x000000041b00720c */ /* 0x000fc40003f84070 */
[----:B------:R-:W-:Y:S01]  /*0900*/  ISETP.GT.U32.AND P5, PT, R27, R6, PT ;  /* 0x000000061b00720c */ /* 0x000fe20003fa4070 */
[----:B------:R-:W-:Y:S01]  /*0910*/  IMAD.HI R15, R31, 0x2fa0be83, RZ ;  /* 0x2fa0be831f0f7827 */ /* 0x000fe200078e02ff */
[----:B------:R-:W-:Y:S02]  /*0920*/  @!P6 IADD3 R5, R5, -R27, RZ ;  /* 0x8000001b0505e210 */ /* 0x000fe40007ffe0ff */
[----:B------:R-:W-:Y:S01]  /*0930*/  ISETP.GT.U32.AND P6, PT, R27, R2, PT ;  /* 0x000000021b00720c */ /* 0x000fe20003fc4070 */
[----:B------:R-:W-:Y:S01]  /*0940*/  IMAD.HI R13, R29, 0x2fa0be83, RZ ;  /* 0x2fa0be831d0d7827 */ /* 0x000fe200078e02ff */
[----:B------:R-:W-:Y:S02]  /*0950*/  SHF.R.U32.HI R11, RZ, 0x1f, R10 ;  /* 0x0000001fff0b7819 */ /* 0x000fe4000001160a */
[----:B------:R-:W-:Y:S01]  /*0960*/  SHF.R.U32.HI R12, RZ, 0x1f, R3 ;  /* 0x0000001fff0c7819 */ /* 0x000fe20000011603 */
[----:B------:R-:W-:Y:S01]  /*0970*/  IMAD.HI R17, R33, 0x2fa0be83, RZ ;  /* 0x2fa0be8321117827 */ /* 0x000fe200078e02ff */
[----:B------:R-:W-:-:S02]  /*0980*/  LEA.HI.SX32 R10, R10, R11, 0x1b ;  /* 0x0000000b0a0a7211 */ /* 0x000fc400078fdaff */
[-C--:B------:R-:W-:Y:S01]  /*0990*/  @!P4 IADD3 R4, R4, -R27.reuse, RZ ;  /* 0x8000001b0404c210 */ /* 0x080fe20007ffe0ff */
[----:B------:R-:W-:Y:S01]  /*09a0*/  IMAD.HI R11, R25, 0x2fa0be83, RZ ;  /* 0x2fa0be83190b7827 */ /* 0x000fe200078e02ff */
[-C--:B------:R-:W-:Y:S02]  /*09b0*/  @!P5 IADD3 R6, R6, -R27.reuse, RZ ;  /* 0x8000001b0606d210 */ /* 0x080fe40007ffe0ff */
[C---:B------:R-:W-:Y:S02]  /*09c0*/  ISETP.GT.U32.AND P5, PT, R27.reuse, R4, PT ;  /* 0x000000041b00720c */ /* 0x040fe40003fa4070 */
[----:B------:R-:W-:Y:S02]  /*09d0*/  @!P6 IADD3 R2, R2, -R27, RZ ;  /* 0x8000001b0202e210 */ /* 0x000fe40007ffe0ff */
[C---:B------:R-:W-:Y:S02]  /*09e0*/  ISETP.GT.U32.AND P6, PT, R27.reuse, R6, PT ;  /* 0x000000061b00720c */ /* 0x040fe40003fc4070 */
[----:B------:R-:W-:-:S02]  /*09f0*/  ISETP.GT.U32.AND P4, PT, R27, R5, PT ;  /* 0x000000051b00720c */ /* 0x000fc40003f84070 */
[----:B------:R-:W-:Y:S02]  /*0a00*/  SHF.R.U32.HI R18, RZ, 0x1f, R15 ;  /* 0x0000001fff127819 */ /* 0x000fe4000001160f */
[----:B------:R-:W-:Y:S02]  /*0a10*/  SHF.R.U32.HI R16, RZ, 0x1f, R13 ;  /* 0x0000001fff107819 */ /* 0x000fe4000001160d */
[----:B------:R-:W-:Y:S02]  /*0a20*/  LEA.HI.SX32 R12, R3, R12, 0x1b ;  /* 0x0000000c030c7211 */ /* 0x000fe400078fdaff */
[-C--:B------:R-:W-:Y:S02]  /*0a30*/  @!P5 IADD3 R4, R4, -R27.reuse, RZ ;  /* 0x8000001b0404d210 */ /* 0x080fe40007ffe0ff */
[----:B------:R-:W-:Y:S02]  /*0a40*/  SHF.R.U32.HI R20, RZ, 0x1f, R17 ;  /* 0x0000001fff147819 */ /* 0x000fe40000011611 */
[----:B------:R-:W-:-:S02]  /*0a50*/  @!P6 IADD3 R6, R6, -R27, RZ ;  /* 0x8000001b0606e210 */ /* 0x000fc40007ffe0ff */
[----:B------:R-:W-:Y:S01]  /*0a60*/  LEA.HI.SX32 R18, R15, R18, 0x1b ;  /* 0x000000120f127211 */ /* 0x000fe200078fdaff */
[----:B------:R-:W-:Y:S01]  /*0a70*/  IMAD R15, R10, -0xac, R21 ;  /* 0xffffff540a0f7824 */ /* 0x000fe200078e0215 */
[----:B------:R-:W-:Y:S02]  /*0a80*/  @!P4 IADD3 R5, R5, -R27, RZ ;  /* 0x8000001b0505c210 */ /* 0x000fe40007ffe0ff */
[----:B-1----:R-:W-:Y:S01]  /*0a90*/  SHF.R.U32.HI R14, RZ, 0x1f, R11 ;  /* 0x0000001fff0e7819 */ /* 0x002fe2000001160b */
[----:B------:R-:W-:Y:S01]  /*0aa0*/  IMAD R15, R15, 0xac, R62 ;  /* 0x000000ac0f0f7824 */ /* 0x000fe200078e023e */
[----:B------:R-:W-:Y:S02]  /*0ab0*/  ISETP.NE.AND P4, PT, R0, RZ, PT ;  /* 0x000000ff0000720c */ /* 0x000fe40003f85270 */
[----:B------:R-:W-:Y:S02]  /*0ac0*/  LOP3.LUT R3, RZ, R0, RZ, 0x33, !PT ;  /* 0x00000000ff037212 */ /* 0x000fe400078e33ff */
[----:B------:R-:W-:-:S02]  /*0ad0*/  @!P0 IADD3 R2, -R2, RZ, RZ ;  /* 0x000000ff02028210 */ /* 0x000fc40007ffe1ff */
[----:B------:R-:W-:Y:S02]  /*0ae0*/  @!P2 IADD3 R4, -R4, RZ, RZ ;  /* 0x000000ff0404a210 */ /* 0x000fe40007ffe1ff */
[----:B------:R-:W-:Y:S01]  /*0af0*/  LEA.HI.SX32 R16, R13, R16, 0x1b ;  /* 0x000000100d107211 */ /* 0x000fe200078fdaff */
[----:B------:R-:W-:Y:S01]  /*0b00*/  IMAD R13, R8, -0xac, R19 ;  /* 0xffffff54080d7824 */ /* 0x000fe200078e0213 */
[----:B------:R-:W-:Y:S01]  /*0b10*/  LEA.HI.SX32 R20, R17, R20, 0x1b ;  /* 0x0000001411147211 */ /* 0x000fe200078fdaff */
[----:B------:R-:W-:Y:S01]  /*0b20*/  IMAD R17, R12, -0xac, R23 ;  /* 0xffffff540c117824 */ /* 0x000fe200078e0217 */
[----:B------:R-:W-:Y:S01]  /*0b30*/  @!P1 IADD3 R6, -R6, RZ, RZ ;  /* 0x000000ff06069210 */ /* 0x000fe20007ffe1ff */
[----:B------:R-:W-:Y:S01]  /*0b40*/  IMAD R23, R18, -0xac, R31 ;  /* 0xffffff5412177824 */ /* 0x000fe200078e021f */
[----:B------:R-:W-:Y:S01]  /*0b50*/  LEA.HI.SX32 R14, R11, R14, 0x1b ;  /* 0x0000000e0b0e7211 */ /* 0x000fe200078fdaff */
[----:B------:R-:W-:Y:S01]  /*0b60*/  IMAD R11, R7, -0xac, R24 ;  /* 0xffffff54070b7824 */ /* 0x000fe200078e0218 */
[----:B------:R-:W-:Y:S01]  /*0b70*/  @!P3 IADD3 R5, -R5, RZ, RZ ;  /* 0x000000ff0505b210 */ /* 0x000fe20007ffe1ff */
[----:B------:R-:W-:Y:S01]  /*0b80*/  IMAD R21, R16, -0xac, R29 ;  /* 0xffffff5410157824 */ /* 0x000fe200078e021d */
[C---:B------:R-:W-:Y:S01]  /*0b90*/  SEL R27, R3.reuse, R2, !P4 ;  /* 0x00000002031b7207 */ /* 0x040fe20006000000 */
[----:B------:R-:W-:Y:S01]  /*0ba0*/  IMAD R19, R14, -0xac, R25 ;  /* 0xffffff540e137824 */ /* 0x000fe200078e0219 */
[----:B------:R-:W-:Y:S01]  /*0bb0*/  SEL R31, R3, R4, !P4 ;  /* 0x00000004031f7207 */ /* 0x000fe20006000000 */
[--C-:B------:R-:W-:Y:S01]  /*0bc0*/  IMAD R11, R11, 0xac, R62.reuse ;  /* 0x000000ac0b0b7824 */ /* 0x100fe200078e023e */
[----:B------:R-:W-:Y:S01]  /*0bd0*/  LOP3.LUT R2, R9, 0x20, RZ, 0xfc, !PT ;  /* 0x0000002009027812 */ /* 0x000fe200078efcff */
[--C-:B------:R-:W-:Y:S01]  /*0be0*/  IMAD R13, R13, 0xac, R62.reuse ;  /* 0x000000ac0d0d7824 */ /* 0x100fe200078e023e */
[----:B------:R-:W-:Y:S01]  /*0bf0*/  SEL R7, R3, R6, !P4 ;  /* 0x0000000603077207 */ /* 0x000fe20006000000 */
[----:B------:R-:W-:Y:S01]  /*0c00*/  IMAD R25, R20, -0xac, R33 ;  /* 0xffffff5414197824 */ /* 0x000fe200078e0221 */
[----:B------:R-:W-:Y:S01]  /*0c10*/  LOP3.LUT R4, R9, 0x40, RZ, 0xfc, !PT ;  /* 0x0000004009047812 */ /* 0x000fe200078efcff */
[--C-:B------:R-:W-:Y:S01]  /*0c20*/  IMAD R17, R17, 0xac, R62.reuse ;  /* 0x000000ac11117824 */ /* 0x100fe200078e023e */
[----:B------:R-:W-:Y:S01]  /*0c30*/  LOP3.LUT R6, R9, 0x60, RZ, 0xfc, !PT ;  /* 0x0000006009067812 */ /* 0x000fe200078efcff */
[--C-:B------:R-:W-:Y:S01]  /*0c40*/  IMAD R8, R7, 0xac, R62.reuse ;  /* 0x000000ac07087824 */ /* 0x100fe200078e023e */
[----:B------:R-:W-:Y:S01]  /*0c50*/  SEL R29, R3, R5, !P4 ;  /* 0x00000005031d7207 */ /* 0x000fe20006000000 */
[--C-:B------:R-:W-:Y:S01]  /*0c60*/  IMAD R19, R19, 0xac, R62.reuse ;  /* 0x000000ac13137824 */ /* 0x100fe200078e023e */
[----:B------:R-:W-:Y:S01]  /*0c70*/  LOP3.LUT R3, R9, 0x30, RZ, 0xfc, !PT ;  /* 0x0000003009037812 */ /* 0x000fe200078efcff */
[--C-:B------:R-:W-:Y:S01]  /*0c80*/  IMAD R21, R21, 0xac, R62.reuse ;  /* 0x000000ac15157824 */ /* 0x100fe200078e023e */
[-C--:B------:R-:W-:Y:S01]  /*0c90*/  LEA R2, R2, R62.reuse, 0x5 ;  /* 0x0000003e02027211 */ /* 0x080fe200078e28ff */
[--C-:B------:R-:W-:Y:S01]  /*0ca0*/  IMAD R23, R23, 0xac, R62.reuse ;  /* 0x000000ac17177824 */ /* 0x100fe200078e023e */
[----:B------:R-:W-:Y:S01]  /*0cb0*/  LOP3.LUT R5, R9, 0x50, RZ, 0xfc, !PT ;  /* 0x0000005009057812 */ /* 0x000fe200078efcff */
[----:B------:R-:W-:Y:S01]  /*0cc0*/  IMAD R26, R25, 0xac, R62 ;  /* 0x000000ac191a7824 */ /* 0x000fe200078e023e */
[----:B------:R-:W-:Y:S01]  /*0cd0*/  LEA R4, R4, R62, 0x5 ;  /* 0x0000003e04047211 */ /* 0x000fe200078e28ff */
[----:B------:R-:W-:Y:S01]  /*0ce0*/  CS2R R32, SRZ ;  /* 0x0000000000207805 */ /* 0x000fe2000001ff00 */
[----:B------:R-:W-:-:S02]  /*0cf0*/  LOP3.LUT R0, R9, 0x10, RZ, 0xfc, !PT ;  /* 0x0000001009007812 */ /* 0x000fc400078efcff */
[-C--:B------:R-:W-:Y:S02]  /*0d00*/  LEA R6, R6, R62.reuse, 0x5 ;  /* 0x0000003e06067211 */ /* 0x080fe400078e28ff */
[----:B------:R-:W-:Y:S02]  /*0d10*/  LOP3.LUT R9, R9, 0x70, RZ, 0xfc, !PT ;  /* 0x0000007009097812 */ /* 0x000fe400078efcff */
[----:B------:R-:W-:Y:S02]  /*0d20*/  MOV R22, 0x4 ;  /* 0x0000000400167802 */ /* 0x000fe40000000f00 */
[-C--:B------:R-:W-:Y:S02]  /*0d30*/  LEA R3, R3, R62.reuse, 0x5 ;  /* 0x0000003e03037211 */ /* 0x080fe400078e28ff */
[----:B------:R-:W-:Y:S01]  /*0d40*/  SHF.L.U32 R133, R2, 0x2, RZ ;  /* 0x0000000202857819 */ /* 0x000fe200000006ff */
[----:B------:R-:W-:Y:S01]  /*0d50*/  IMAD R2, R27, 0xac, R62 ;  /* 0x000000ac1b027824 */ /* 0x000fe200078e023e */
[----:B------:R-:W-:Y:S01]  /*0d60*/  LEA R5, R5, R62, 0x5 ;  /* 0x0000003e05057211 */ /* 0x000fe200078e28ff */
[----:B------:R-:W-:Y:S01]  /*0d70*/  IMAD.WIDE R10, R11, R22, c[0x0][0x168] ;  /* 0x00005a000b0a7625 */ /* 0x000fe200078e0216 */
[----:B------:R-:W-:-:S02]  /*0d80*/  SHF.L.U32 R140, R4, 0x2, RZ ;  /* 0x00000002048c7819 */ /* 0x000fc400000006ff */
[-C--:B------:R-:W-:Y:S01]  /*0d90*/  LEA R0, R0, R62.reuse, 0x5 ;  /* 0x0000003e00007211 */ /* 0x080fe200078e28ff */
[--C-:B------:R-:W-:Y:S01]  /*0da0*/  IMAD R4, R29, 0xac, R62.reuse ;  /* 0x000000ac1d047824 */ /* 0x100fe200078e023e */
[----:B------:R-:W-:Y:S01]  /*0db0*/  SHF.L.U32 R138, R6, 0x2, RZ ;  /* 0x00000002068a7819 */ /* 0x000fe200000006ff */
[----:B------:R-:W-:Y:S01]  /*0dc0*/  IMAD R6, R31, 0xac, R62 ;  /* 0x000000ac1f067824 */ /* 0x000fe200078e023e */
[----:B------:R-:W-:Y:S01]  /*0dd0*/  LEA R9, R9, R62, 0x5 ;  /* 0x0000003e09097211 */ /* 0x000fe200078e28ff */
[-C--:B------:R-:W-:Y:S01]  /*0de0*/  IMAD.WIDE R12, R13, R22.reuse, c[0x0][0x168] ;  /* 0x00005a000d0c7625 */ /* 0x080fe200078e0216 */
[----:B------:R-:W-:Y:S01]  /*0df0*/  SHF.L.U32 R132, R3, 0x2, RZ ;  /* 0x0000000203847819 */ /* 0x000fe200000006ff */
[----:B------:R-:W-:Y:S01]  /*0e00*/  CS2R R28, SRZ ;  /* 0x00000000001c7805 */ /* 0x000fe2000001ff00 */
[----:B------:R-:W-:Y:S01]  /*0e10*/  SHF.L.U32 R135, R135, 0x2, RZ ;  /* 0x0000000287877819 */ /* 0x000fe200000006ff */
[-C--:B------:R-:W-:Y:S01]  /*0e20*/  IMAD.WIDE R2, R2, R22.reuse, c[0x0][0x160] ;  /* 0x0000580002027625 */ /* 0x080fe200078e0216 */
[----:B------:R-:W-:Y:S01]  /*0e30*/  SHF.L.U32 R139, R5, 0x2, RZ ;  /* 0x00000002058b7819 */ /* 0x000fe200000006ff */
[----:B------:R-:W-:Y:S01]  /*0e40*/  CS2R R30, SRZ ;  /* 0x00000000001e7805 */ /* 0x000fe2000001ff00 */
[----:B------:R-:W-:Y:S01]  /*0e50*/  SHF.L.U32 R134, R0, 0x2, RZ ;  /* 0x0000000200867819 */ /* 0x000fe200000006ff */
[-C--:B------:R-:W-:Y:S01]  /*0e60*/  IMAD.WIDE R4, R4, R22.reuse, c[0x0][0x160] ;  /* 0x0000580004047625 */ /* 0x080fe200078e0216 */
[----:B------:R-:W-:Y:S01]  /*0e70*/  SHF.L.U32 R137, R9, 0x2, RZ ;  /* 0x0000000209897819 */ /* 0x000fe200000006ff */
[----:B------:R1:W-:Y:S01]  /*0e80*/  LDGSTS.E.BYPASS.128 [R135], [R2.64] ;  /* 0x0000000002877fae */ /* 0x0003e2000b901c48 */
[----:B------:R-:W-:Y:S01]  /*0e90*/  IADD3 R143, P1, R2, 0x100, RZ ;  /* 0x00000100028f7810 */ /* 0x000fe20007f3e0ff */
[-C--:B------:R-:W-:Y:S01]  /*0ea0*/  IMAD.WIDE R6, R6, R22.reuse, c[0x0][0x160] ;  /* 0x0000580006067625 */ /* 0x080fe200078e0216 */
[----:B------:R-:W-:Y:S01]  /*0eb0*/  IADD3 R145, P0, R4, 0x100, RZ ;  /* 0x0000010004917810 */ /* 0x000fe20007f1e0ff */
[----:B------:R2:W-:Y:S01]  /*0ec0*/  LDGSTS.E.BYPASS.128 [R134], [R4.64] ;  /* 0x0000000004867fae */ /* 0x0005e2000b901c48 */
[----:B------:R-:W-:Y:S01]  /*0ed0*/  IADD3.X R142, RZ, R3, RZ, P1, !PT ;  /* 0x00000003ff8e7210 */ /* 0x000fe20000ffe4ff */
[-C--:B------:R-:W-:Y:S01]  /*0ee0*/  IMAD.WIDE R8, R8, R22.reuse, c[0x0][0x160] ;  /* 0x0000580008087625 */ /* 0x080fe200078e0216 */
[----:B------:R-:W-:Y:S01]  /*0ef0*/  IADD3.X R144, RZ, R5, RZ, P0, !PT ;  /* 0x00000005ff907210 */ /* 0x000fe200007fe4ff */
        /* <DEDUP_REMOVED lines=8> */
[----:B------:R-:W0:Y:S01]  /*0f80*/  LDGDEPBAR ;  /* 0x00000000000079af */ /* 0x000e220000000000 */
[----:B------:R-:W-:Y:S01]  /*0f90*/  IADD3 R151, P1, R10, 0x100, RZ ;  /* 0x000001000a977810 */ /* 0x000fe20007f3e0ff */
[-C--:B------:R-:W-:Y:S01]  /*0fa0*/  IMAD.WIDE R18, R19, R22.reuse, c[0x0][0x168] ;  /* 0x00005a0013127625 */ /* 0x080fe200078e0216 */
[----:B------:R-:W-:Y:S01]  /*0fb0*/  IADD3 R153, P0, R12, 0x100, RZ ;  /* 0x000001000c997810 */ /* 0x000fe20007f1e0ff */
[----:B------:R5:W-:Y:S01]  /*0fc0*/  LDGSTS.E.BYPASS.128 [R135+0x4000], [R10.64] ;  /* 0x040000000a877fae */ /* 0x000be2000b901c48 */
[----:B------:R-:W-:Y:S01]  /*0fd0*/  IADD3.X R150, RZ, R11, RZ, P1, !PT ;  /* 0x0000000bff967210 */ /* 0x000fe20000ffe4ff */
[-C--:B------:R-:W-:Y:S01]  /*0fe0*/  IMAD.WIDE R20, R21, R22.reuse, c[0x0][0x168] ;  /* 0x00005a0015147625 */ /* 0x080fe200078e0216 */
[----:B------:R-:W-:Y:S01]  /*0ff0*/  IADD3.X R152, RZ, R13, RZ, P0, !PT ;  /* 0x0000000dff987210 */ /* 0x000fe200007fe4ff */
[----:B------:R1:W-:Y:S01]  /*1000*/  LDGSTS.E.BYPASS.128 [R134+0x4000], [R12.64] ;  /* 0x040000000c867fae */ /* 0x0003e2000b901c48 */
[----:B------:R-:W-:Y:S01]  /*1010*/  IADD3 R155, P1, R14, 0x100, RZ ;  /* 0x000001000e9b7810 */ /* 0x000fe20007f3e0ff */
[-C--:B------:R-:W-:Y:S01]  /*1020*/  IMAD.WIDE R24, R23, R22.reuse, c[0x0][0x168] ;  /* 0x00005a0017187625 */ /* 0x080fe200078e0216 */
[----:B------:R-:W-:Y:S01]  /*1030*/  IADD3 R157, P0, R16, 0x100, RZ ;  /* 0x00000100109d7810 */ /* 0x000fe20007f1e0ff */
[----:B------:R1:W-:Y:S01]  /*1040*/  LDGSTS.E.BYPASS.128 [R133+0x4000], [R14.64] ;  /* 0x040000000e857fae */ /* 0x0003e2000b901c48 */
[----:B------:R-:W-:Y:S01]  /*1050*/  IADD3.X R154, RZ, R15, RZ, P1, !PT ;  /* 0x0000000fff9a7210 */ /* 0x000fe20000ffe4ff */
[----:B------:R-:W-:Y:S01]  /*1060*/  IMAD.WIDE R26, R26, R22, c[0x0][0x168] ;  /* 0x00005a001a1a7625 */ /* 0x000fe200078e0216 */
[----:B------:R-:W-:Y:S01]  /*1070*/  IADD3.X R156, RZ, R17, RZ, P0, !PT ;  /* 0x00000011ff9c7210 */ /* 0x000fe200007fe4ff */
[----:B------:R1:W-:Y:S01]  /*1080*/  LDGSTS.E.BYPASS.128 [R132+0x4000], [R16.64] ;  /* 0x0400000010847fae */ /* 0x0003e2000b901c48 */
[----:B------:R-:W-:Y:S01]  /*1090*/  IADD3 R159, P1, R18, 0x100, RZ ;  /* 0x00000100129f7810 */ /* 0x000fe20007f3e0ff */
[----:B------:R-:W-:Y:S01]  /*10a0*/  CS2R R22, SRZ ;  /* 0x0000000000167805 */ /* 0x000fe2000001ff00 */
[----:B------:R-:W-:Y:S01]  /*10b0*/  IADD3 R161, P0, R20, 0x100, RZ ;  /* 0x0000010014a17810 */ /* 0x000fe20007f1e0ff */
[----:B------:R1:W-:Y:S01]  /*10c0*/  LDGSTS.E.BYPASS.128 [R140+0x4000], [R18.64] ;  /* 0x04000000128c7fae */ /* 0x0003e2000b901c48 */
[----:B------:R-:W-:-:S02]  /*10d0*/  IADD3.X R158, RZ, R19, RZ, P1, !PT ;  /* 0x00000013ff9e7210 */ /* 0x000fc40000ffe4ff */
[----:B------:R-:W-:Y:S01]  /*10e0*/  IADD3.X R160, RZ, R21, RZ, P0, !PT ;  /* 0x00000015ffa07210 */ /* 0x000fe200007fe4ff */
[----:B------:R1:W-:Y:S01]  /*10f0*/  LDGSTS.E.BYPASS.128 [R139+0x4000], [R20.64] ;  /* 0x04000000148b7fae */ /* 0x0003e2000b901c48 */
[----:B------:R-:W-:Y:S02]  /*1100*/  IADD3 R163, P1, R24, 0x100, RZ ;  /* 0x0000010018a37810 */ /* 0x000fe40007f3e0ff */
[----:B------:R-:W-:Y:S01]  /*1110*/  IADD3 R165, P0, R26, 0x100, RZ ;  /* 0x000001001aa57810 */ /* 0x000fe20007f1e0ff */
[----:B------:R1:W-:Y:S01]  /*1120*/  LDGSTS.E.BYPASS.128 [R138+0x4000], [R24.64] ;  /* 0x04000000188a7fae */ /* 0x0003e2000b901c48 */
[----:B------:R-:W-:Y:S02]  /*1130*/  IADD3 R0, -R62, 0x6c, RZ ;  /* 0x0000006c3e007810 */ /* 0x000fe40007ffe1ff */
[----:B------:R-:W-:Y:S01]  /*1140*/  IADD3.X R162, RZ, R25, RZ, P1, !PT ;  /* 0x00000019ffa27210 */ /* 0x000fe20000ffe4ff */
[----:B------:R1:W-:Y:S01]  /*1150*/  LDGSTS.E.BYPASS.128 [R137+0x4000], [R26.64] ;  /* 0x040000001a897fae */ /* 0x0003e2000b901c48 */
[----:B------:R-:W-:Y:S01]  /*1160*/  IADD3.X R164, RZ, R27, RZ, P0, !PT ;  /* 0x0000001bffa47210 */ /* 0x000fe200007fe4ff */
[----:B------:R-:W-:Y:S01]  /*1170*/  CS2R R62, SRZ ;  /* 0x00000000003e7805 */ /* 0x000fe2000001ff00 */
[----:B------:R-:W-:Y:S01]  /*1180*/  IMNMX.U32 R0, R0, 0x6c, PT ;  /* 0x0000006c00007817 */ /* 0x000fe20003800000 */
[----:B------:R-:W0:Y:S04]  /*1190*/  LDGDEPBAR ;  /* 0x00000000000079af */ /* 0x000e280000000000 */
[----:B------:R-:W-:Y:S06]  /*11a0*/  BAR.SYNC 0x0 ;  /* 0x0000000000007b1d */ /* 0x000fec0000000000 */
[----:B------:R-:W-:Y:S01]  /*11b0*/  @!PT LDS RZ, [RZ] ;  /* 0x00000000fffff984 */ /* 0x000fe20000000800 */
[----:B------:R-:W-:Y:S01]  /*11c0*/  @!PT LDS RZ, [RZ] ;  /* 0x00000000fffff984 */ /* 0x000fe20000000800 */
[----:B------:R-:W-:Y:S01]  /*11d0*/  @!PT LDS RZ, [RZ] ;  /* 0x00000000fffff984 */ /* 0x000fe20000000800 */
[----:B------:R1:W-:Y:S04]  /*11e0*/  LDGSTS.E.BYPASS.128 [R135+0x2000], [R2.64+0x80] ;  /* 0x0200008002877fae */ /* 0x0003e8000b901c48 */
[----:B------:R2:W-:Y:S04]  /*11f0*/  LDGSTS.E.BYPASS.128 [R134+0x2000], [R4.64+0x80] ;  /* 0x0200008004867fae */ /* 0x0005e8000b901c48 */
[----:B------:R3:W-:Y:S04]  /*1200*/  LDGSTS.E.BYPASS.128 [R133+0x2000], [R6.64+0x80] ;  /* 0x0200008006857fae */ /* 0x0007e8000b901c48 */
[----:B------:R4:W-:Y:S04]  /*1210*/  LDGSTS.E.BYPASS.128 [R132+0x2000], [R8.64+0x80] ;  /* 0x0200008008847fae */ /* 0x0009e8000b901c48 */
[----:B------:R-:W0:Y:S01]  /*1220*/  LDGDEPBAR ;  /* 0x00000000000079af */ /* 0x000e220000000000 */
[----:B--2---:R-:W-:-:S03]  /*1230*/  CS2R R4, SRZ ;  /* 0x0000000000047805 */ /* 0x004fc6000001ff00 */
[----:B------:R5:W-:Y:S01]  /*1240*/  LDGSTS.E.BYPASS.128 [R135+0x8000], [R10.64+0x80] ;  /* 0x080000800a877fae */ /* 0x000be2000b901c48 */
[----:B---3--:R-:W-:-:S03]  /*1250*/  CS2R R6, SRZ ;  /* 0x0000000000067805 */ /* 0x008fc6000001ff00 */
[----:B------:R1:W-:Y:S01]  /*1260*/  LDGSTS.E.BYPASS.128 [R134+0x8000], [R12.64+0x80] ;  /* 0x080000800c867fae */ /* 0x0003e2000b901c48 */
[----:B----4-:R-:W-:-:S03]  /*1270*/  CS2R R8, SRZ ;  /* 0x0000000000087805 */ /* 0x010fc6000001ff00 */
[----:B------:R2:W-:Y:S04]  /*1280*/  LDGSTS.E.BYPASS.128 [R133+0x8000], [R14.64+0x80] ;  /* 0x080000800e857fae */ /* 0x0005e8000b901c48 */
[----:B------:R3:W-:Y:S01]  /*1290*/  LDGSTS.E.BYPASS.128 [R132+0x8000], [R16.64+0x80] ;  /* 0x0800008010847fae */ /* 0x0007e2000b901c48 */
[----:B-----5:R-:W-:-:S03]  /*12a0*/  CS2R R10, SRZ ;  /* 0x00000000000a7805 */ /* 0x020fc6000001ff00 */
[----:B------:R3:W-:Y:S01]  /*12b0*/  LDGSTS.E.BYPASS.128 [R140+0x8000], [R18.64+0x80] ;  /* 0x08000080128c7fae */ /* 0x0007e2000b901c48 */
[----:B-1----:R-:W-:-:S03]  /*12c0*/  CS2R R12, SRZ ;  /* 0x00000000000c7805 */ /* 0x002fc6000001ff00 */
[----:B------:R1:W-:Y:S01]  /*12d0*/  LDGSTS.E.BYPASS.128 [R139+0x8000], [R20.64+0x80] ;  /* 0x08000080148b7fae */ /* 0x0003e2000b901c48 */
[----:B--2---:R-:W-:-:S03]  /*12e0*/  CS2R R14, SRZ ;  /* 0x00000000000e7805 */ /* 0x004fc6000001ff00 */
[----:B------:R2:W-:Y:S04]  /*12f0*/  LDGSTS.E.BYPASS.128 [R138+0x8000], [R24.64+0x80] ;  /* 0x08000080188a7fae */ /* 0x0005e8000b901c48 */
[----:B------:R4:W-:Y:S01]  /*1300*/  LDGSTS.E.BYPASS.128 [R137+0x8000], [R26.64+0x80] ;  /* 0x080000801a897fae */ /* 0x0009e2000b901c48 */
[----:B------:R-:W-:-:S03]  /*1310*/  UMOV UR8, 0x4000 ;  /* 0x0000400000087882 */ /* 0x000fc60000000000 */
[----:B------:R-:W0:Y:S01]  /*1320*/  LDGDEPBAR ;  /* 0x00000000000079af */ /* 0x000e220000000000 */
[----:B-1----:R-:W-:Y:S01]  /*1330*/  CS2R R20, SRZ ;  /* 0x0000000000147805 */ /* 0x002fe2000001ff00 */
[----:B--2---:R-:W-:Y:S01]  /*1340*/  CS2R R24, SRZ ;  /* 0x0000000000187805 */ /* 0x004fe2000001ff00 */
[----:B----4-:R-:W-:Y:S01]  /*1350*/  CS2R R26, SRZ ;  /* 0x00000000001a7805 */ /* 0x010fe2000001ff00 */
[----:B------:R-:W-:-:S04]  /*1360*/  DEPBAR.LE SB0, 0x2 ;  /* 0x000080800000791a */ /* 0x000fc80000000000 */
[----:B---3--:R-:W-:Y:S06]  /*1370*/  BAR.SYNC 0x0 ;  /* 0x0000000000007b1d */ /* 0x008fec0000000000 */
.L_x_1:
[----:B------:R-:W1:Y:S01]  /*1380*/  S2R R0, SR_TID.X ;  /* 0x0000000000007919 */ /* 0x000e620000002100 */
[----:B------:R-:W-:Y:S01]  /*1390*/  IADD3 R136, R136, 0x20, RZ ;  /* 0x0000002088887810 */ /* 0x000fe20007ffe0ff */
[----:B------:R-:W-:Y:S01]  /*13a0*/  ULDC.64 UR10, c[0x0][0x118] ;  /* 0x00004600000a7ab9 */ /* 0x000fe20000000a00 */
[----:B------:R-:W-:Y:S01]  /*13b0*/  IADD3 R131, R131, 0x1, RZ ;  /* 0x0000000183837810 */ /* 0x000fe20007ffe0ff */
[----:B------:R-:W-:-:S03]  /*13c0*/  UIADD3 UR4, UR4, 0x1, URZ ;  /* 0x0000000104047890 */ /* 0x000fc6000fffe03f */
[----:B------:R-:W-:Y:S01]  /*13d0*/  ISETP.GE.AND P1, PT, R131, 0x2, PT ;  /* 0x000000028300780c */ /* 0x000fe20003f26270 */
[----:B------:R-:W-:-:S03]  /*13e0*/  UISETP.GE.AND UP0, UPT, UR4, 0x2, UPT ;  /* 0x000000020400788c */ /* 0x000fc6000bf06270 */
[----:B------:R-:W-:Y:S01]  /*13f0*/  SEL R131, R131, RZ, !P1 ;  /* 0x000000ff83837207 */ /* 0x000fe20004800000 */
[----:B------:R-:W-:Y:S01]  /*1400*/  USEL UR4, UR4, URZ, !UP0 ;  /* 0x0000003f04047287 */ /* 0x000fe2000c000000 */
[----:B-1----:R-:W-:-:S04]  /*1410*/  SHF.L.U32 R0, R0, 0x2, RZ ;  /* 0x0000000200007819 */ /* 0x002fc800000006ff */
[C---:B------:R-:W-:Y:S02]  /*1420*/  LOP3.LUT R2, R0.reuse, 0x7c, RZ, 0xc0, !PT ;  /* 0x0000007c00027812 */ /* 0x040fe400078ec0ff */
[----:B------:R-:W-:Y:S02]  /*1430*/  LOP3.LUT R0, R0, 0x780, RZ, 0xc0, !PT ;  /* 0x0000078000007812 */ /* 0x000fe400078ec0ff */
[----:B------:R-:W-:Y:S01]  /*1440*/  LEA R76, R2, UR8, 0x7 ;  /* 0x00000008024c7c11 */ /* 0x000fe2000f8e38ff */
[----:B------:R-:W-:Y:S02]  /*1450*/  ULEA UR8, UR4, 0x4000, 0xe ;  /* 0x0000400004087891 */ /* 0x000fe4000f8e703f */
[----:B------:R-:W-:Y:S04]  /*1460*/  LDS.128 R96, [R0.X4+UR5] ;  /* 0x0000000500607984 */ /* 0x000fe80008004c00 */
[----:B------:R-:W1:Y:S04]  /*1470*/  LDS.128 R16, [R76+0x80] ;  /* 0x000080004c107984 */ /* 0x000e680000000c00 */
[----:B------:R-:W2:Y:S04]  /*1480*/  LDS.128 R92, [R76] ;  /* 0x000000004c5c7984 */ /* 0x000ea80000000c00 */
[----:B------:R-:W3:Y:S04]  /*1490*/  LDS.128 R64, [R76+0x100] ;  /* 0x000100004c407984 */ /* 0x000ee80000000c00 */
[----:B------:R-:W4:Y:S04]  /*14a0*/  LDS.128 R68, [R76+0x180] ;  /* 0x000180004c447984 */ /* 0x000f280000000c00 */
[----:B------:R-:W5:Y:S04]  /*14b0*/  LDS.128 R108, [R0.X4+UR5+0x80] ;  /* 0x00008005006c7984 */ /* 0x000f680008004c00 */
[----:B------:R-:W5:Y:S04]  /*14c0*/  LDS.128 R72, [R0.X4+UR5+0x100] ;  /* 0x0001000500487984 */ /* 0x000f680008004c00 */
[----:B------:R-:W5:Y:S01]  /*14d0*/  LDS.128 R88, [R0.X4+UR5+0x180] ;  /* 0x0001800500587984 */ /* 0x000f620008004c00 */
[C---:B-1----:R-:W-:Y:S01]  /*14e0*/  FFMA R2, R96.reuse, R16, R61 ;  /* 0x0000001060027223 */ /* 0x042fe2000000003d */
[----:B--2---:R-:W-:-:S03]  /*14f0*/  FFMA R60, R96, R92, R60 ;  /* 0x0000005c603c7223 */ /* 0x004fc6000000003c */
[C---:B------:R-:W-:Y:S01]  /*1500*/  FFMA R61, R97.reuse, R17, R2 ;  /* 0x00000011613d7223 */ /* 0x040fe20000000002 */
[C---:B---3--:R-:W-:Y:S01]  /*1510*/  FFMA R62, R96.reuse, R64, R62 ;  /* 0x00000040603e7223 */ /* 0x048fe2000000003e */
[----:B----4-:R-:W-:Y:S01]  /*1520*/  FFMA R96, R96, R68, R63 ;  /* 0x0000004460607223 */ /* 0x010fe2000000003f */
[C---:B------:R-:W-:Y:S01]  /*1530*/  FFMA R63, R97.reuse, R93, R60 ;  /* 0x0000005d613f7223 */ /* 0x040fe2000000003c */
[C---:B------:R-:W-:Y:S01]  /*1540*/  FFMA R60, R98.reuse, R18, R61 ;  /* 0x00000012623c7223 */ /* 0x040fe2000000003d */
[C---:B------:R-:W-:Y:S01]  /*1550*/  FFMA R3, R97.reuse, R65, R62 ;  /* 0x0000004161037223 */ /* 0x040fe2000000003e */
[----:B------:R-:W-:Y:S01]  /*1560*/  FFMA R97, R97, R69, R96 ;  /* 0x0000004561617223 */ /* 0x000fe20000000060 */
[----:B------:R-:W-:Y:S01]  /*1570*/  FFMA R2, R98, R94, R63 ;  /* 0x0000005e62027223 */ /* 0x000fe2000000003f */
[C---:B------:R-:W-:Y:S01]  /*1580*/  FFMA R105, R99.reuse, R19, R60 ;  /* 0x0000001363697223 */ /* 0x040fe2000000003c */
[----:B-----5:R-:W-:Y:S01]  /*1590*/  FFMA R60, R108, R68, R59 ;  /* 0x000000446c3c7223 */ /* 0x020fe2000000003b */
[----:B------:R-:W-:Y:S01]  /*15a0*/  FFMA R102, R98, R66, R3 ;  /* 0x0000004262667223 */ /* 0x000fe20000000003 */
[----:B------:R-:W-:Y:S01]  /*15b0*/  FFMA R103, R99, R95, R2 ;  /* 0x0000005f63677223 */ /* 0x000fe20000000002 */
[C---:B------:R-:W-:Y:S01]  /*15c0*/  FFMA R2, R108.reuse, R16, R57 ;  /* 0x000000106c027223 */ /* 0x040fe20000000039 */
[C---:B------:R-:W-:Y:S01]  /*15d0*/  FFMA R3, R109.reuse, R69, R60 ;  /* 0x000000456d037223 */ /* 0x040fe2000000003c */
[C---:B------:R-:W-:Y:S01]  /*15e0*/  FFMA R58, R108.reuse, R64, R58 ;  /* 0x000000406c3a7223 */ /* 0x040fe2000000003a */
[----:B------:R-:W1:Y:S01]  /*15f0*/  LDS.128 R60, [R0.X4+UR5+0x800] ;  /* 0x00080005003c7984 */ /* 0x000e620008004c00 */
[C---:B------:R-:W-:Y:S01]  /*1600*/  FFMA R59, R109.reuse, R17, R2 ;  /* 0x000000116d3b7223 */ /* 0x040fe20000000002 */
[----:B------:R-:W-:Y:S01]  /*1610*/  FFMA R56, R108, R92, R56 ;  /* 0x0000005c6c387223 */ /* 0x000fe20000000038 */
[----:B------:R-:W-:Y:S01]  /*1620*/  FFMA R104, R98, R70, R97 ;  /* 0x0000004662687223 */ /* 0x000fe20000000061 */
[C---:B------:R-:W-:Y:S01]  /*1630*/  FFMA R57, R109.reuse, R65, R58 ;  /* 0x000000416d397223 */ /* 0x040fe2000000003a */
[----:B------:R-:W-:Y:S01]  /*1640*/  FFMA R2, R110, R18, R59 ;  /* 0x000000126e027223 */ /* 0x000fe2000000003b */
[----:B------:R-:W-:Y:S01]  /*1650*/  FFMA R109, R109, R93, R56 ;  /* 0x0000005d6d6d7223 */ /* 0x000fe20000000038 */
[C---:B------:R-:W-:Y:S01]  /*1660*/  FFMA R102, R99.reuse, R67, R102 ;  /* 0x0000004363667223 */ /* 0x040fe20000000066 */
[----:B------:R-:W-:Y:S01]  /*1670*/  FFMA R104, R99, R71, R104 ;  /* 0x0000004763687223 */ /* 0x000fe20000000068 */
[C---:B------:R-:W-:Y:S01]  /*1680*/  FFMA R56, R72.reuse, R68, R55 ;  /* 0x0000004448387223 */ /* 0x040fe20000000037 */
[----:B------:R-:W-:Y:S01]  /*1690*/  FFMA R99, R111, R19, R2 ;  /* 0x000000136f637223 */ /* 0x000fe20000000002 */
[C---:B------:R-:W-:Y:S01]  /*16a0*/  FFMA R54, R72.reuse, R64, R54 ;  /* 0x0000004048367223 */ /* 0x040fe20000000036 */
[----:B------:R-:W-:Y:S01]  /*16b0*/  FFMA R2, R72, R16, R53 ;  /* 0x0000001048027223 */ /* 0x000fe20000000035 */
[----:B------:R-:W-:Y:S01]  /*16c0*/  FFMA R100, R110, R70, R3 ;  /* 0x000000466e647223 */ /* 0x000fe20000000003 */
[----:B------:R-:W-:Y:S01]  /*16d0*/  FFMA R52, R72, R92, R52 ;  /* 0x0000005c48347223 */ /* 0x000fe20000000034 */
[C---:B------:R-:W-:Y:S01]  /*16e0*/  FFMA R3, R73.reuse, R69, R56 ;  /* 0x0000004549037223 */ /* 0x040fe20000000038 */
[----:B------:R-:W-:Y:S01]  /*16f0*/  FFMA R98, R110, R66, R57 ;  /* 0x000000426e627223 */ /* 0x000fe20000000039 */
[C---:B------:R-:W-:Y:S01]  /*1700*/  FFMA R53, R73.reuse, R65, R54 ;  /* 0x0000004149357223 */ /* 0x040fe20000000036 */
[C---:B------:R-:W-:Y:S01]  /*1710*/  FFMA R55, R73.reuse, R17, R2 ;  /* 0x0000001149377223 */ /* 0x040fe20000000002 */
[----:B------:R-:W2:Y:S01]  /*1720*/  LDS.128 R56, [R0.X4+UR5+0x880] ;  /* 0x0008800500387984 */ /* 0x000ea20008004c00 */
[----:B------:R-:W-:Y:S01]  /*1730*/  FFMA R73, R73, R93, R52 ;  /* 0x0000005d49497223 */ /* 0x000fe20000000034 */
[C---:B------:R-:W-:Y:S01]  /*1740*/  FFMA R52, R74.reuse, R70, R3 ;  /* 0x000000464a347223 */ /* 0x040fe20000000003 */
[----:B------:R-:W-:Y:S01]  /*1750*/  FFMA R2, R74, R18, R55 ;  /* 0x000000124a027223 */ /* 0x000fe20000000037 */
[C---:B------:R-:W-:Y:S01]  /*1760*/  FFMA R50, R88.reuse, R64, R50 ;  /* 0x0000004058327223 */ /* 0x040fe20000000032 */
[C---:B------:R-:W-:Y:S01]  /*1770*/  FFMA R48, R88.reuse, R92, R48 ;  /* 0x0000005c58307223 */ /* 0x040fe20000000030 */
[C---:B------:R-:W-:Y:S01]  /*1780*/  FFMA R77, R75.reuse, R71, R52 ;  /* 0x000000474b4d7223 */ /* 0x040fe20000000034 */
[C---:B------:R-:W-:Y:S01]  /*1790*/  FFMA R52, R88.reuse, R68, R51 ;  /* 0x0000004458347223 */ /* 0x040fe20000000033 */
[----:B------:R-:W-:Y:S01]  /*17a0*/  FFMA R79, R75, R19, R2 ;  /* 0x000000134b4f7223 */ /* 0x000fe20000000002 */
[----:B------:R-:W-:Y:S01]  /*17b0*/  FFMA R2, R88, R16, R49 ;  /* 0x0000001058027223 */ /* 0x000fe20000000031 */
[C---:B------:R-:W-:Y:S01]  /*17c0*/  FFMA R78, R74.reuse, R66, R53 ;  /* 0x000000424a4e7223 */ /* 0x040fe20000000035 */
[C---:B------:R-:W-:Y:S01]  /*17d0*/  FFMA R3, R89.reuse, R69, R52 ;  /* 0x0000004559037223 */ /* 0x040fe20000000034 */
[C---:B------:R-:W-:Y:S01]  /*17e0*/  FFMA R49, R89.reuse, R65, R50 ;  /* 0x0000004159317223 */ /* 0x040fe20000000032 */
[C---:B------:R-:W-:Y:S01]  /*17f0*/  FFMA R51, R89.reuse, R17, R2 ;  /* 0x0000001159337223 */ /* 0x040fe20000000002 */
[----:B------:R-:W3:Y:S01]  /*1800*/  LDS.128 R52, [R0.X4+UR5+0x900] ;  /* 0x0009000500347984 */ /* 0x000ee20008004c00 */
[----:B------:R-:W-:Y:S01]  /*1810*/  FFMA R74, R74, R94, R73 ;  /* 0x0000005e4a4a7223 */ /* 0x000fe20000000049 */
[----:B------:R-:W-:Y:S01]  /*1820*/  FFMA R89, R89, R93, R48 ;  /* 0x0000005d59597223 */ /* 0x000fe20000000030 */
[C---:B------:R-:W-:Y:S01]  /*1830*/  FFMA R48, R90.reuse, R70, R3 ;  /* 0x000000465a307223 */ /* 0x040fe20000000003 */
[C---:B------:R-:W-:Y:S01]  /*1840*/  FFMA R78, R75.reuse, R67, R78 ;  /* 0x000000434b4e7223 */ /* 0x040fe2000000004e */
[----:B------:R-:W-:Y:S01]  /*1850*/  FFMA R97, R75, R95, R74 ;  /* 0x0000005f4b617223 */ /* 0x000fe2000000004a */
[----:B------:R-:W-:Y:S01]  /*1860*/  FFMA R74, R90, R66, R49 ;  /* 0x000000425a4a7223 */ /* 0x000fe20000000031 */
[----:B------:R-:W-:Y:S01]  /*1870*/  FFMA R75, R91, R71, R48 ;  /* 0x000000475b4b7223 */ /* 0x000fe20000000030 */
[----:B-1----:R-:W-:Y:S01]  /*1880*/  FFMA R48, R60, R68, R47 ;  /* 0x000000443c307223 */ /* 0x002fe2000000002f */
[----:B------:R-:W-:Y:S01]  /*1890*/  FFMA R2, R90, R18, R51 ;  /* 0x000000125a027223 */ /* 0x000fe20000000033 */
[C---:B------:R-:W-:Y:S01]  /*18a0*/  FFMA R46, R60.reuse, R64, R46 ;  /* 0x000000403c2e7223 */ /* 0x040fe2000000002e */
[C---:B------:R-:W-:Y:S01]  /*18b0*/  FFMA R44, R60.reuse, R92, R44 ;  /* 0x0000005c3c2c7223 */ /* 0x040fe2000000002c */
[----:B------:R-:W-:Y:S01]  /*18c0*/  FFMA R3, R61, R69, R48 ;  /* 0x000000453d037223 */ /* 0x000fe20000000030 */
[----:B------:R-:W-:Y:S01]  /*18d0*/  FFMA R73, R91, R19, R2 ;  /* 0x000000135b497223 */ /* 0x000fe20000000002 */
[----:B------:R-:W1:Y:S01]  /*18e0*/  LDS.128 R48, [R0.X4+UR5+0x980] ;  /* 0x0009800500307984 */ /* 0x000e620008004c00 */
[----:B------:R-:W-:Y:S01]  /*18f0*/  FFMA R2, R60, R16, R45 ;  /* 0x000000103c027223 */ /* 0x000fe2000000002d */
[C---:B------:R-:W-:Y:S01]  /*1900*/  FFMA R45, R61.reuse, R65, R46 ;  /* 0x000000413d2d7223 */ /* 0x040fe2000000002e */
[----:B------:R-:W-:Y:S01]  /*1910*/  FFMA R126, R62, R70, R3 ;  /* 0x000000463e7e7223 */ /* 0x000fe20000000003 */
[----:B------:R-:W-:Y:S01]  /*1920*/  FFMA R110, R110, R94, R109 ;  /* 0x0000005e6e6e7223 */ /* 0x000fe2000000006d */
[C---:B------:R-:W-:Y:S01]  /*1930*/  FFMA R47, R61.reuse, R17, R2 ;  /* 0x000000113d2f7223 */ /* 0x040fe20000000002 */
[C---:B------:R-:W-:Y:S01]  /*1940*/  FFMA R2, R62.reuse, R66, R45 ;  /* 0x000000423e027223 */ /* 0x040fe2000000002d */
[----:B------:R-:W-:Y:S01]  /*1950*/  FFMA R61, R61, R93, R44 ;  /* 0x0000005d3d3d7223 */ /* 0x000fe2000000002c */
[----:B------:R-:W-:Y:S01]  /*1960*/  FFMA R101, R111, R95, R110 ;  /* 0x0000005f6f657223 */ /* 0x000fe2000000006e */
[C---:B------:R-:W-:Y:S01]  /*1970*/  FFMA R124, R62.reuse, R18, R47 ;  /* 0x000000123e7c7223 */ /* 0x040fe2000000002f */
[----:B------:R-:W-:Y:S01]  /*1980*/  FFMA R125, R63, R67, R2 ;  /* 0x000000433f7d7223 */ /* 0x000fe20000000002 */
[----:B------:R-:W-:Y:S01]  /*1990*/  FFMA R62, R62, R94, R61 ;  /* 0x0000005e3e3e7223 */ /* 0x000fe2000000003d */
[C---:B--2---:R-:W-:Y:S01]  /*19a0*/  FFMA R44, R56.reuse, R68, R43 ;  /* 0x00000044382c7223 */ /* 0x044fe2000000002b */
[C---:B------:R-:W-:Y:S01]  /*19b0*/  FFMA R2, R56.reuse, R16, R41 ;  /* 0x0000001038027223 */ /* 0x040fe20000000029 */
[C---:B------:R-:W-:Y:S01]  /*19c0*/  FFMA R42, R56.reuse, R64, R42 ;  /* 0x00000040382a7223 */ /* 0x040fe2000000002a */
[----:B------:R-:W-:Y:S01]  /*19d0*/  FFMA R40, R56, R92, R40 ;  /* 0x0000005c38287223 */ /* 0x000fe20000000028 */
[C---:B------:R-:W-:Y:S01]  /*19e0*/  FFMA R41, R57.reuse, R69, R44 ;  /* 0x0000004539297223 */ /* 0x040fe2000000002c */
[C---:B------:R-:W-:Y:S01]  /*19f0*/  FFMA R61, R57.reuse, R17, R2 ;  /* 0x00000011393d7223 */ /* 0x040fe20000000002 */
[C---:B------:R-:W-:Y:S01]  /*1a00*/  FFMA R43, R57.reuse, R65, R42 ;  /* 0x00000041392b7223 */ /* 0x040fe2000000002a */
[----:B------:R-:W2:Y:S01]  /*1a10*/  LDS.128 R44, [R0.X4+UR5+0x1000] ;  /* 0x00100005002c7984 */ /* 0x000ea20008004c00 */
[----:B------:R-:W-:Y:S01]  /*1a20*/  FFMA R57, R57, R93, R40 ;  /* 0x0000005d39397223 */ /* 0x000fe20000000028 */
[C---:B------:R-:W-:Y:S01]  /*1a30*/  FFMA R40, R58.reuse, R18, R61 ;  /* 0x000000123a287223 */ /* 0x040fe2000000003d */
[C---:B------:R-:W-:Y:S01]  /*1a40*/  FFMA R42, R58.reuse, R70, R41 ;  /* 0x000000463a2a7223 */ /* 0x040fe20000000029 */
[C---:B------:R-:W-:Y:S01]  /*1a50*/  FFMA R122, R58.reuse, R66, R43 ;  /* 0x000000423a7a7223 */ /* 0x040fe2000000002b */
[----:B------:R-:W-:Y:S01]  /*1a60*/  FFMA R2, R58, R94, R57 ;  /* 0x0000005e3a027223 */ /* 0x000fe20000000039 */
[C---:B------:R-:W-:Y:S01]  /*1a70*/  FFMA R121, R59.reuse, R19, R40 ;  /* 0x000000133b797223 */ /* 0x040fe20000000028 */
[----:B------:R-:W-:Y:S01]  /*1a80*/  FFMA R123, R59, R71, R42 ;  /* 0x000000473b7b7223 */ /* 0x000fe2000000002a */
[C---:B---3--:R-:W-:Y:S01]  /*1a90*/  FFMA R40, R52.reuse, R64, R38 ;  /* 0x0000004034287223 */ /* 0x048fe20000000026 */
[C---:B------:R-:W-:Y:S01]  /*1aa0*/  FFMA R42, R52.reuse, R68, R39 ;  /* 0x00000044342a7223 */ /* 0x040fe20000000027 */
[C---:B------:R-:W-:Y:S01]  /*1ab0*/  FFMA R38, R52.reuse, R16, R37 ;  /* 0x0000001034267223 */ /* 0x040fe20000000025 */
[----:B------:R-:W-:Y:S01]  /*1ac0*/  FFMA R36, R52, R92, R36 ;  /* 0x0000005c34247223 */ /* 0x000fe20000000024 */
[C---:B------:R-:W-:Y:S01]  /*1ad0*/  FFMA R39, R53.reuse, R65, R40 ;  /* 0x0000004135277223 */ /* 0x040fe20000000028 */
[C---:B------:R-:W-:Y:S01]  /*1ae0*/  FFMA R37, R53.reuse, R69, R42 ;  /* 0x0000004535257223 */ /* 0x040fe2000000002a */
[C---:B------:R-:W-:Y:S01]  /*1af0*/  FFMA R57, R53.reuse, R17, R38 ;  /* 0x0000001135397223 */ /* 0x040fe20000000026 */
[----:B------:R-:W-:Y:S01]  /*1b00*/  FFMA R53, R53, R93, R36 ;  /* 0x0000005d35357223 */ /* 0x000fe20000000024 */
[----:B------:R-:W3:Y:S01]  /*1b10*/  LDS.128 R40, [R0.X4+UR5+0x1080] ;  /* 0x0010800500287984 */ /* 0x000ee20008004c00 */
[C---:B------:R-:W-:Y:S01]  /*1b20*/  FFMA R36, R54.reuse, R66, R39 ;  /* 0x0000004236247223 */ /* 0x040fe20000000027 */
[C---:B------:R-:W-:Y:S01]  /*1b30*/  FFMA R120, R54.reuse, R70, R37 ;  /* 0x0000004636787223 */ /* 0x040fe20000000025 */
[C---:B------:R-:W-:Y:S01]  /*1b40*/  FFMA R118, R54.reuse, R18, R57 ;  /* 0x0000001236767223 */ /* 0x040fe20000000039 */
[----:B------:R-:W-:Y:S01]  /*1b50*/  FFMA R54, R54, R94, R53 ;  /* 0x0000005e36367223 */ /* 0x000fe20000000035 */
[----:B------:R-:W-:Y:S01]  /*1b60*/  FFMA R119, R55, R67, R36 ;  /* 0x0000004337777223 */ /* 0x000fe20000000024 */
[C---:B-1----:R-:W-:Y:S01]  /*1b70*/  FFMA R36, R48.reuse, R64, R34 ;  /* 0x0000004030247223 */ /* 0x042fe20000000022 */
[C---:B------:R-:W-:Y:S01]  /*1b80*/  FFMA R38, R48.reuse, R68, R35 ;  /* 0x0000004430267223 */ /* 0x040fe20000000023 */
[C---:B------:R-:W-:Y:S01]  /*1b90*/  FFMA R34, R48.reuse, R16, R33 ;  /* 0x0000001030227223 */ /* 0x040fe20000000021 */
[----:B------:R-:W-:Y:S01]  /*1ba0*/  FFMA R32, R48, R92, R32 ;  /* 0x0000005c30207223 */ /* 0x000fe20000000020 */
[C---:B------:R-:W-:Y:S01]  /*1bb0*/  FFMA R39, R49.reuse, R65, R36 ;  /* 0x0000004131277223 */ /* 0x040fe20000000024 */
[C---:B------:R-:W-:Y:S01]  /*1bc0*/  FFMA R37, R49.reuse, R69, R38 ;  /* 0x0000004531257223 */ /* 0x040fe20000000026 */
[C---:B------:R-:W-:Y:S01]  /*1bd0*/  FFMA R53, R49.reuse, R17, R34 ;  /* 0x0000001131357223 */ /* 0x040fe20000000022 */
[----:B------:R-:W-:Y:S01]  /*1be0*/  FFMA R49, R49, R93, R32 ;  /* 0x0000005d31317223 */ /* 0x000fe20000000020 */
[C---:B------:R-:W-:Y:S01]  /*1bf0*/  FFMA R36, R50.reuse, R66, R39 ;  /* 0x0000004232247223 */ /* 0x040fe20000000027 */
[----:B------:R-:W1:Y:S01]  /*1c00*/  LDS.128 R32, [R0.X4+UR5+0x1100] ;  /* 0x0011000500207984 */ /* 0x000e620008004c00 */
[C---:B------:R-:W-:Y:S01]  /*1c10*/  FFMA R122, R59.reuse, R67, R122 ;  /* 0x000000433b7a7223 */ /* 0x040fe2000000007a */
[----:B------:R-:W-:Y:S01]  /*1c20*/  FFMA R2, R59, R95, R2 ;  /* 0x0000005f3b027223 */ /* 0x000fe20000000002 */
[----:B------:R-:W-:Y:S01]  /*1c30*/  FFMA R115, R51, R67, R36 ;  /* 0x0000004333737223 */ /* 0x000fe20000000024 */
[----:B------:R-:W4:Y:S01]  /*1c40*/  LDS.128 R56, [R0.X4+UR5+0x1180] ;  /* 0x0011800500387984 */ /* 0x000f220008004c00 */
        /* <DEDUP_REMOVED lines=30> */
[----:B------:R-:W-:Y:S01]  /*1e30*/  FFMA R106, R42, R18, R29 ;  /* 0x000000122a6a7223 */ /* 0x000fe2000000001d */
[----:B------:R-:W-:Y:S01]  /*1e40*/  FFMA R112, R47, R71, R112 ;  /* 0x000000472f707223 */ /* 0x000fe20000000070 */
[----:B------:R-:W-:Y:S01]  /*1e50*/  FFMA R107, R43, R67, R24 ;  /* 0x000000432b6b7223 */ /* 0x000fe20000000018 */
[C---:B------:R-:W-:Y:S01]  /*1e60*/  FFMA R110, R47.reuse, R19, R110 ;  /* 0x000000132f6e7223 */ /* 0x040fe2000000006e */
[----:B------:R-:W-:Y:S01]  /*1e70*/  FFMA R109, R47, R95, R46 ;  /* 0x0000005f2f6d7223 */ /* 0x000fe2000000002e */
[C---:B-1----:R-:W-:Y:S01]  /*1e80*/  FFMA R24, R32.reuse, R16, R81 ;  /* 0x0000001020187223 */ /* 0x042fe20000000051 */
[C---:B------:R-:W-:Y:S01]  /*1e90*/  FFMA R26, R32.reuse, R68, R83 ;  /* 0x00000044201a7223 */ /* 0x040fe20000000053 */
[C---:B------:R-:W-:Y:S01]  /*1ea0*/  FFMA R82, R32.reuse, R64, R82 ;  /* 0x0000004020527223 */ /* 0x040fe20000000052 */
[----:B------:R-:W-:Y:S01]  /*1eb0*/  FFMA R32, R32, R92, R80 ;  /* 0x0000005c20207223 */ /* 0x000fe20000000050 */
[C---:B------:R-:W-:Y:S01]  /*1ec0*/  FFMA R29, R33.reuse, R17, R24 ;  /* 0x00000011211d7223 */ /* 0x040fe20000000018 */
[C---:B------:R-:W-:Y:S01]  /*1ed0*/  FFMA R25, R33.reuse, R69, R26 ;  /* 0x0000004521197223 */ /* 0x040fe2000000001a */
[----:B------:R-:W-:Y:S01]  /*1ee0*/  FFMA R27, R33, R65, R82 ;  /* 0x00000041211b7223 */ /* 0x000fe20000000052 */
[----:B------:R-:W1:Y:S01]  /*1ef0*/  LDS.128 R44, [R0.X4+UR5+0x1880] ;  /* 0x00188005002c7984 */ /* 0x000e620008004c00 */
[----:B------:R-:W-:Y:S01]  /*1f00*/  FFMA R24, R34, R18, R29 ;  /* 0x0000001222187223 */ /* 0x000fe2000000001d */
[C---:B----4-:R-:W-:Y:S01]  /*1f10*/  FFMA R84, R56.reuse, R92, R84 ;  /* 0x0000005c38547223 */ /* 0x050fe20000000054 */
[----:B------:R-:W-:Y:S01]  /*1f20*/  FFMA R86, R56, R64, R86 ;  /* 0x0000004038567223 */ /* 0x000fe20000000056 */
[----:B------:R-:W-:Y:S01]  /*1f30*/  FFMA R26, R34, R70, R25 ;  /* 0x00000046221a7223 */ /* 0x000fe20000000019 */
[----:B------:R-:W-:Y:S01]  /*1f40*/  FFMA R63, R35, R19, R24 ;  /* 0x00000013233f7223 */ /* 0x000fe20000000018 */
[C---:B------:R-:W-:Y:S01]  /*1f50*/  FFMA R24, R56.reuse, R68, R87 ;  /* 0x0000004438187223 */ /* 0x040fe20000000057 */
[----:B------:R-:W-:Y:S01]  /*1f60*/  FFMA R56, R56, R16, R85 ;  /* 0x0000001038387223 */ /* 0x000fe20000000055 */
[C---:B------:R-:W-:Y:S01]  /*1f70*/  FFMA R62, R34.reuse, R66, R27 ;  /* 0x00000042223e7223 */ /* 0x040fe2000000001b */
[-C--:B------:R-:W-:Y:S01]  /*1f80*/  FFMA R33, R33, R93.reuse, R32 ;  /* 0x0000005d21217223 */ /* 0x080fe20000000020 */
[C---:B------:R-:W-:Y:S01]  /*1f90*/  FFMA R29, R57.reuse, R93, R84 ;  /* 0x0000005d391d7223 */ /* 0x040fe20000000054 */
[C---:B------:R-:W-:Y:S01]  /*1fa0*/  FFMA R25, R57.reuse, R69, R24 ;  /* 0x0000004539197223 */ /* 0x040fe20000000018 */
        /* <DEDUP_REMOVED lines=8> */
[C---:B--2---:R-:W-:Y:S01]  /*2030*/  FFMA R8, R36.reuse, R92, R8 ;  /* 0x0000005c24087223 */ /* 0x044fe20000000008 */
[C---:B------:R-:W-:Y:S01]  /*2040*/  FFMA R62, R35.reuse, R67, R62 ;  /* 0x00000043233e7223 */ /* 0x040fe2000000003e */
[----:B------:R-:W-:Y:S01]  /*2050*/  FFMA R96, R35, R95, R96 ;  /* 0x0000005f23607223 */ /* 0x000fe20000000060 */
[C---:B------:R-:W-:Y:S01]  /*2060*/  FFMA R56, R59.reuse, R71, R56 ;  /* 0x000000473b387223 */ /* 0x040fe20000000038 */
[----:B------:R-:W2:Y:S01]  /*2070*/  LDS.128 R32, [R0.X4+UR5+0x1900] ;  /* 0x0019000500207984 */ /* 0x000ea20008004c00 */
[C---:B------:R-:W-:Y:S01]  /*2080*/  FFMA R57, R59.reuse, R67, R26 ;  /* 0x000000433b397223 */ /* 0x040fe2000000001a */
[C---:B------:R-:W-:Y:S01]  /*2090*/  FFMA R58, R59.reuse, R19, R58 ;  /* 0x000000133b3a7223 */ /* 0x040fe2000000003a */
[----:B------:R-:W-:Y:S01]  /*20a0*/  FFMA R59, R59, R95, R24 ;  /* 0x0000005f3b3b7223 */ /* 0x000fe20000000018 */
[C---:B------:R-:W-:Y:S01]  /*20b0*/  FFMA R24, R36.reuse, R68, R11 ;  /* 0x0000004424187223 */ /* 0x040fe2000000000b */
[C---:B------:R-:W-:Y:S01]  /*20c0*/  FFMA R25, R37.reuse, R93, R8 ;  /* 0x0000005d25197223 */ /* 0x040fe20000000008 */
[C---:B------:R-:W-:Y:S01]  /*20d0*/  FFMA R10, R36.reuse, R64, R10 ;  /* 0x00000040240a7223 */ /* 0x040fe2000000000a */
[----:B------:R-:W-:Y:S01]  /*20e0*/  FFMA R36, R36, R16, R9 ;  /* 0x0000001024247223 */ /* 0x000fe20000000009 */
[----:B------:R-:W-:Y:S01]  /*20f0*/  FFMA R9, R37, R69, R24 ;  /* 0x0000004525097223 */ /* 0x000fe20000000018 */
[-C--:B------:R-:W-:Y:S01]  /*2100*/  FFMA R8, R38, R94.reuse, R25 ;  /* 0x0000005e26087223 */ /* 0x080fe20000000019 */
[----:B------:R-:W-:Y:S01]  /*2110*/  FFMA R72, R90, R94, R89 ;  /* 0x0000005e5a487223 */ /* 0x000fe20000000059 */
[C---:B------:R-:W-:Y:S01]  /*2120*/  FFMA R114, R50.reuse, R18, R53 ;  /* 0x0000001232727223 */ /* 0x040fe20000000035 */
[----:B------:R-:W3:Y:S01]  /*2130*/  LDS.128 R24, [R0.X4+UR5+0x1980] ;  /* 0x0019800500187984 */ /* 0x000ee20008004c00 */
[-C--:B------:R-:W-:Y:S01]  /*2140*/  FFMA R50, R50, R94.reuse, R49 ;  /* 0x0000005e32327223 */ /* 0x080fe20000000031 */
[----:B------:R-:W-:Y:S01]  /*2150*/  FFMA R60, R42, R94, R41 ;  /* 0x0000005e2a3c7223 */ /* 0x000fe20000000029 */
[C---:B------:R-:W-:Y:S01]  /*2160*/  FFMA R74, R91.reuse, R67, R74 ;  /* 0x000000435b4a7223 */ /* 0x040fe2000000004a */
[----:B------:R-:W-:Y:S01]  /*2170*/  FFMA R72, R91, R95, R72 ;  /* 0x0000005f5b487223 */ /* 0x000fe20000000048 */
[C---:B------:R-:W-:Y:S01]  /*2180*/  FFMA R120, R55.reuse, R71, R120 ;  /* 0x0000004737787223 */ /* 0x040fe20000000078 */
[C---:B------:R-:W-:Y:S01]  /*2190*/  FFMA R118, R55.reuse, R19, R118 ;  /* 0x0000001337767223 */ /* 0x040fe20000000076 */
[----:B------:R-:W-:Y:S01]  /*21a0*/  FFMA R117, R55, R95, R54 ;  /* 0x0000005f37757223 */ /* 0x000fe20000000036 */
[----:B------:R-:W-:Y:S01]  /*21b0*/  LDS.128 R88, [R0.X4+UR5+0x10] ;  /* 0x0000100500587984 */ /* 0x000fe20008004c00 */
[C---:B------:R-:W-:Y:S01]  /*21c0*/  FFMA R116, R51.reuse, R71, R116 ;  /* 0x0000004733747223 */ /* 0x040fe20000000074 */
[C---:B------:R-:W-:Y:S01]  /*21d0*/  FFMA R114, R51.reuse, R19, R114 ;  /* 0x0000001333727223 */ /* 0x040fe20000000072 */
[----:B------:R-:W-:Y:S01]  /*21e0*/  FFMA R113, R51, R95, R50 ;  /* 0x0000005f33717223 */ /* 0x000fe20000000032 */
[----:B------:R-:W4:Y:S01]  /*21f0*/  LDS.128 R52, [R76+0x10] ;  /* 0x000010004c347984 */ /* 0x000f220000000c00 */
[C---:B------:R-:W-:Y:S01]  /*2200*/  FFMA R108, R43.reuse, R71, R108 ;  /* 0x000000472b6c7223 */ /* 0x040fe2000000006c */
[C---:B------:R-:W-:Y:S01]  /*2210*/  FFMA R106, R43.reuse, R19, R106 ;  /* 0x000000132b6a7223 */ /* 0x040fe2000000006a */
[----:B------:R-:W-:Y:S01]  /*2220*/  FFMA R60, R43, R95, R60 ;  /* 0x0000005f2b3c7223 */ /* 0x000fe2000000003c */
[----:B------:R-:W5:Y:S01]  /*2230*/  LDS.128 R28, [R76+0x90] ;  /* 0x000090004c1c7984 */ /* 0x000f620000000c00 */
[C---:B------:R-:W-:Y:S01]  /*2240*/  FFMA R11, R37.reuse, R65, R10 ;  /* 0x00000041250b7223 */ /* 0x040fe2000000000a */
[----:B------:R-:W-:Y:S01]  /*2250*/  FFMA R37, R37, R17, R36 ;  /* 0x0000001125257223 */ /* 0x000fe20000000024 */
[C---:B------:R-:W-:Y:S01]  /*2260*/  FFMA R36, R38.reuse, R70, R9 ;  /* 0x0000004626247223 */ /* 0x040fe20000000009 */
[----:B------:R-:W5:Y:S01]  /*2270*/  LDS.128 R48, [R76+0x110] ;  /* 0x000110004c307984 */ /* 0x000f620000000c00 */
[C---:B------:R-:W-:Y:S01]  /*2280*/  FFMA R10, R38.reuse, R66, R11 ;  /* 0x00000042260a7223 */ /* 0x040fe2000000000b */
[----:B------:R-:W-:Y:S01]  /*2290*/  FFMA R38, R38, R18, R37 ;  /* 0x0000001226267223 */ /* 0x000fe20000000025 */
[C---:B-1----:R-:W-:Y:S01]  /*22a0*/  FFMA R12, R44.reuse, R92, R12 ;  /* 0x0000005c2c0c7223 */ /* 0x042fe2000000000c */
[----:B------:R-:W1:Y:S01]  /*22b0*/  LDS.128 R40, [R76+0x190] ;  /* 0x000190004c287984 */ /* 0x000e620000000c00 */
[C---:B------:R-:W-:Y:S01]  /*22c0*/  FFMA R36, R39.reuse, R71, R36 ;  /* 0x0000004727247223 */ /* 0x040fe20000000024 */
[C---:B------:R-:W-:Y:S01]  /*22d0*/  FFMA R37, R39.reuse, R67, R10 ;  /* 0x0000004327257223 */ /* 0x040fe2000000000a */
[C---:B------:R-:W-:Y:S01]  /*22e0*/  FFMA R38, R39.reuse, R19, R38 ;  /* 0x0000001327267223 */ /* 0x040fe20000000026 */
[----:B------:R-:W1:Y:S01]  /*22f0*/  LDS.128 R84, [R0.X4+UR5+0x90] ;  /* 0x0000900500547984 */ /* 0x000e620008004c00 */
[----:B------:R-:W-:Y:S01]  /*2300*/  FFMA R39, R39, R95, R8 ;  /* 0x0000005f27277223 */ /* 0x000fe20000000008 */
[C---:B------:R-:W-:Y:S01]  /*2310*/  FFMA R14, R44.reuse, R64, R14 ;  /* 0x000000402c0e7223 */ /* 0x040fe2000000000e */
[----:B------:R-:W-:Y:S01]  /*2320*/  FFMA R8, R44, R16, R13 ;  /* 0x000000102c087223 */ /* 0x000fe2000000000d */
[C---:B------:R-:W-:Y:S01]  /*2330*/  FFMA R13, R45.reuse, R93, R12 ;  /* 0x0000005d2d0d7223 */ /* 0x040fe2000000000c */
[----:B------:R-:W1:Y:S01]  /*2340*/  LDS.128 R80, [R0.X4+UR5+0x110] ;  /* 0x0001100500507984 */ /* 0x000e620008004c00 */
[C---:B------:R-:W-:Y:S01]  /*2350*/  FFMA R9, R45.reuse, R65, R14 ;  /* 0x000000412d097223 */ /* 0x040fe2000000000e */
[----:B------:R-:W-:Y:S01]  /*2360*/  FFMA R11, R45, R17, R8 ;  /* 0x000000112d0b7223 */ /* 0x000fe20000000008 */
[----:B------:R-:W-:Y:S01]  /*2370*/  FFMA R12, R46, R94, R13 ;  /* 0x0000005e2e0c7223 */ /* 0x000fe2000000000d */
[----:B--2---:R-:W-:Y:S01]  /*2380*/  FFMA R4, R32, R92, R4 ;  /* 0x0000005c20047223 */ /* 0x004fe20000000004 */
[C---:B------:R-:W-:Y:S01]  /*2390*/  FFMA R14, R46.reuse, R66, R9 ;  /* 0x000000422e0e7223 */ /* 0x040fe20000000009 */
[----:B------:R-:W-:Y:S01]  /*23a0*/  FFMA R10, R46, R18, R11 ;  /* 0x000000122e0a7223 */ /* 0x000fe2000000000b */
[C---:B------:R-:W-:Y:S01]  /*23b0*/  FFMA R11, R47.reuse, R95, R12 ;  /* 0x0000005f2f0b7223 */ /* 0x040fe2000000000c */
[C---:B------:R-:W-:Y:S01]  /*23c0*/  FFMA R12, R32.reuse, R64, R6 ;  /* 0x00000040200c7223 */ /* 0x040fe20000000006 */
[----:B------:R-:W-:Y:S01]  /*23d0*/  FFMA R9, R47, R67, R14 ;  /* 0x000000432f097223 */ /* 0x000fe2000000000e */
[C---:B------:R-:W-:Y:S01]  /*23e0*/  FFMA R14, R32.reuse, R68, R7 ;  /* 0x00000044200e7223 */ /* 0x040fe20000000007 */
[-C--:B------:R-:W-:Y:S01]  /*23f0*/  FFMA R6, R32, R16.reuse, R5 ;  /* 0x0000001020067223 */ /* 0x080fe20000000005 */
[C---:B------:R-:W-:Y:S01]  /*2400*/  FFMA R7, R33.reuse, R65, R12 ;  /* 0x0000004121077223 */ /* 0x040fe2000000000c */
[----:B---3--:R-:W-:Y:S01]  /*2410*/  FFMA R16, R24, R16, R21 ;  /* 0x0000001018107223 */ /* 0x008fe20000000015 */
[C---:B------:R-:W-:Y:S01]  /*2420*/  FFMA R5, R33.reuse, R69, R14 ;  /* 0x0000004521057223 */ /* 0x040fe2000000000e */
[C---:B------:R-:W-:Y:S01]  /*2430*/  FFMA R13, R33.reuse, R17, R6 ;  /* 0x00000011210d7223 */ /* 0x040fe20000000006 */
[----:B------:R-:W-:Y:S01]  /*2440*/  FFMA R33, R33, R93, R4 ;  /* 0x0000005d21217223 */ /* 0x000fe20000000004 */
[C---:B------:R-:W-:Y:S01]  /*2450*/  FFMA R4, R34.reuse, R66, R7 ;  /* 0x0000004222047223 */ /* 0x040fe20000000007 */
[----:B------:R-:W-:Y:S01]  /*2460*/  FFMA R17, R25, R17, R16 ;  /* 0x0000001119117223 */ /* 0x000fe20000000010 */
[C---:B------:R-:W-:Y:S01]  /*2470*/  FFMA R128, R34.reuse, R18, R13 ;  /* 0x0000001222807223 */ /* 0x040fe2000000000d */
[----:B------:R-:W-:Y:S01]  /*2480*/  FFMA R130, R34, R70, R5 ;  /* 0x0000004622827223 */ /* 0x000fe20000000005 */
[----:B------:R-:W-:Y:S01]  /*2490*/  FFMA R129, R35, R67, R4 ;  /* 0x0000004323817223 */ /* 0x000fe20000000004 */
[C---:B----4-:R-:W-:Y:S01]  /*24a0*/  FFMA R4, R88.reuse, R52, R103 ;  /* 0x0000003458047223 */ /* 0x050fe20000000067 */
[----:B-----5:R-:W-:Y:S01]  /*24b0*/  FFMA R6, R88, R28, R105 ;  /* 0x0000001c58067223 */ /* 0x020fe20000000069 */
[----:B------:R-:W-:Y:S01]  /*24c0*/  FFMA R18, R26, R18, R17 ;  /* 0x000000121a127223 */ /* 0x000fe20000000011 */
[----:B------:R-:W-:Y:S01]  /*24d0*/  FFMA R44, R44, R68, R15 ;  /* 0x000000442c2c7223 */ /* 0x000fe2000000000f */
[C---:B------:R-:W-:Y:S01]  /*24e0*/  FFMA R17, R89.reuse, R53, R4 ;  /* 0x0000003559117223 */ /* 0x040fe20000000004 */
[----:B------:R-:W-:Y:S01]  /*24f0*/  FFMA R102, R88, R48, R102 ;  /* 0x0000003058667223 */ /* 0x000fe20000000066 */
[C---:B------:R-:W-:Y:S01]  /*2500*/  FFMA R7, R89.reuse, R29, R6 ;  /* 0x0000001d59077223 */ /* 0x040fe20000000006 */
[----:B------:R-:W2:Y:S01]  /*2510*/  LDS.128 R12, [R0.X4+UR5+0x190] ;  /* 0x00019005000c7984 */ /* 0x000ea20008004c00 */
[----:B------:R-:W-:Y:S01]  /*2520*/  FFMA R4, R90, R54, R17 ;  /* 0x000000365a047223 */ /* 0x000fe20000000011 */
[----:B-1----:R-:W-:Y:S01]  /*2530*/  FFMA R104, R88, R40, R104 ;  /* 0x0000002858687223 */ /* 0x002fe20000000068 */
[C---:B------:R-:W-:Y:S01]  /*2540*/  FFMA R5, R89.reuse, R49, R102 ;  /* 0x0000003159057223 */ /* 0x040fe20000000066 */
[C---:B------:R-:W-:Y:S01]  /*2550*/  FFMA R68, R24.reuse, R68, R23 ;  /* 0x0000004418447223 */ /* 0x040fe20000000017 */
[C---:B------:R-:W-:Y:S01]  /*2560*/  FFMA R22, R24.reuse, R64, R22 ;  /* 0x0000004018167223 */ /* 0x040fe20000000016 */
[----:B------:R-:W-:Y:S01]  /*2570*/  FFMA R89, R89, R41, R104 ;  /* 0x0000002959597223 */ /* 0x000fe20000000068 */
[----:B------:R-:W-:Y:S01]  /*2580*/  FFMA R20, R24, R92, R20 ;  /* 0x0000005c18147223 */ /* 0x000fe20000000014 */
[C---:B------:R-:W-:Y:S01]  /*2590*/  FFMA R88, R90.reuse, R30, R7 ;  /* 0x0000001e5a587223 */ /* 0x040fe20000000007 */
[C---:B------:R-:W-:Y:S01]  /*25a0*/  FFMA R6, R90.reuse, R50, R5 ;  /* 0x000000325a067223 */ /* 0x040fe20000000005 */
[----:B------:R-:W-:Y:S01]  /*25b0*/  FFMA R16, R90, R42, R89 ;  /* 0x0000002a5a107223 */ /* 0x000fe20000000059 */
[----:B------:R-:W-:Y:S01]  /*25c0*/  FFMA R45, R45, R69, R44 ;  /* 0x000000452d2d7223 */ /* 0x000fe2000000002c */
[----:B------:R-:W-:Y:S01]  /*25d0*/  FFMA R90, R91, R55, R4 ;  /* 0x000000375b5a7223 */ /* 0x000fe20000000004 */
[C---:B------:R-:W-:Y:S01]  /*25e0*/  FFMA R69, R25.reuse, R69, R68 ;  /* 0x0000004519457223 */ /* 0x040fe20000000044 */
[C---:B------:R-:W-:Y:S01]  /*25f0*/  FFMA R65, R25.reuse, R65, R22 ;  /* 0x0000004119417223 */ /* 0x040fe20000000016 */
[C---:B------:R-:W-:Y:S01]  /*2600*/  FFMA R100, R84.reuse, R40, R100 ;  /* 0x0000002854647223 */ /* 0x040fe20000000064 */
[C---:B------:R-:W-:Y:S01]  /*2610*/  FFMA R98, R84.reuse, R48, R98 ;  /* 0x0000003054627223 */ /* 0x040fe20000000062 */
[C---:B------:R-:W-:Y:S01]  /*2620*/  FFMA R4, R84.reuse, R28, R99 ;  /* 0x0000001c54047223 */ /* 0x040fe20000000063 */
[----:B------:R-:W-:Y:S01]  /*2630*/  FFMA R25, R25, R93, R20 ;  /* 0x0000005d19197223 */ /* 0x000fe20000000014 */
[----:B------:R-:W-:Y:S01]  /*2640*/  FFMA R84, R84, R52, R101 ;  /* 0x0000003454547223 */ /* 0x000fe20000000065 */
[C---:B------:R-:W-:Y:S01]  /*2650*/  FFMA R92, R26.reuse, R70, R69 ;  /* 0x000000461a5c7223 */ /* 0x040fe20000000045 */
[----:B------:R-:W-:Y:S01]  /*2660*/  FFMA R66, R26, R66, R65 ;  /* 0x000000421a427223 */ /* 0x000fe20000000041 */
[C---:B------:R-:W-:Y:S01]  /*2670*/  FFMA R5, R85.reuse, R41, R100 ;  /* 0x0000002955057223 */ /* 0x040fe20000000064 */
[C---:B------:R-:W-:Y:S01]  /*2680*/  FFMA R7, R85.reuse, R49, R98 ;  /* 0x0000003155077223 */ /* 0x040fe20000000062 */
[----:B------:R-:W-:Y:S01]  /*2690*/  FFMA R21, R85, R29, R4 ;  /* 0x0000001d55157223 */ /* 0x000fe20000000004 */
[-C--:B------:R-:W-:Y:S01]  /*26a0*/  FFMA R34, R34, R94.reuse, R33 ;  /* 0x0000005e22227223 */ /* 0x080fe20000000021 */
[----:B------:R-:W-:Y:S01]  /*26b0*/  FFMA R26, R26, R94, R25 ;  /* 0x0000005e1a1a7223 */ /* 0x000fe20000000019 */
[C---:B------:R-:W-:Y:S01]  /*26c0*/  FFMA R88, R91.reuse, R31, R88 ;  /* 0x0000001f5b587223 */ /* 0x040fe20000000058 */
[----:B------:R-:W-:Y:S01]  /*26d0*/  FFMA R89, R91, R51, R6 ;  /* 0x000000335b597223 */ /* 0x000fe20000000006 */
[----:B------:R-:W-:Y:S01]  /*26e0*/  FFMA R85, R85, R53, R84 ;  /* 0x0000003555557223 */ /* 0x000fe20000000054 */
[-C--:B------:R-:W-:Y:S01]  /*26f0*/  FFMA R10, R47, R19.reuse, R10 ;  /* 0x000000132f0a7223 */ /* 0x080fe2000000000a */
[-C--:B------:R-:W-:Y:S01]  /*2700*/  FFMA R128, R35, R19.reuse, R128 ;  /* 0x0000001323807223 */ /* 0x080fe20000000080 */
[----:B------:R-:W-:Y:S01]  /*2710*/  FFMA R94, R27, R19, R18 ;  /* 0x000000131b5e7223 */ /* 0x000fe20000000012 */
[-C--:B------:R-:W-:Y:S01]  /*2720*/  FFMA R91, R91, R43.reuse, R16 ;  /* 0x0000002b5b5b7223 */ /* 0x080fe20000000010 */
[C---:B------:R-:W-:Y:S01]  /*2730*/  FFMA R84, R86.reuse, R42, R5 ;  /* 0x0000002a56547223 */ /* 0x040fe20000000005 */
[----:B------:R-:W1:Y:S01]  /*2740*/  LDS.128 R16, [R0.X4+UR5+0x810] ;  /* 0x0008100500107984 */ /* 0x000e620008004c00 */
        /* <DEDUP_REMOVED lines=14> */
[----:B------:R-:W3:Y:S01]  /*2830*/  LDS.128 R4, [R0.X4+UR5+0x890] ;  /* 0x0008900500047984 */ /* 0x000ee20008004c00 */
[C---:B------:R-:W-:Y:S01]  /*2840*/  FFMA R22, R82.reuse, R42, R21 ;  /* 0x0000002a52167223 */ /* 0x040fe20000000015 */
[----:B------:R-:W-:Y:S01]  /*2850*/  FFMA R20, R82, R30, R25 ;  /* 0x0000001e52147223 */ /* 0x000fe20000000019 */
[----:B------:R-:W-:Y:S01]  /*2860*/  FFMA R95, R27, R95, R26 ;  /* 0x0000005f1b5f7223 */ /* 0x000fe2000000001a */
[C---:B------:R-:W-:Y:S01]  /*2870*/  FFMA R78, R80.reuse, R48, R78 ;  /* 0x00000030504e7223 */ /* 0x040fe2000000004e */
[----:B------:R-:W-:Y:S01]  /*2880*/  FFMA R80, R80, R52, R97 ;  /* 0x0000003450507223 */ /* 0x000fe20000000061 */
[C---:B------:R-:W-:Y:S01]  /*2890*/  FFMA R77, R83.reuse, R43, R22 ;  /* 0x0000002b534d7223 */ /* 0x040fe20000000016 */
[----:B------:R-:W-:Y:S01]  /*28a0*/  FFMA R79, R83, R31, R20 ;  /* 0x0000001f534f7223 */ /* 0x000fe20000000014 */
[----:B------:R-:W4:Y:S01]  /*28b0*/  LDS.128 R24, [R0.X4+UR5+0x910] ;  /* 0x0009100500187984 */ /* 0x000f220008004c00 */
[C---:B--2---:R-:W-:Y:S01]  /*28c0*/  FFMA R22, R12.reuse, R40, R75 ;  /* 0x000000280c167223 */ /* 0x044fe2000000004b */
[C---:B------:R-:W-:Y:S01]  /*28d0*/  FFMA R20, R12.reuse, R28, R73 ;  /* 0x0000001c0c147223 */ /* 0x040fe20000000049 */
[C---:B------:R-:W-:Y:S01]  /*28e0*/  FFMA R23, R81.reuse, R49, R78 ;  /* 0x0000003151177223 */ /* 0x040fe2000000004e */
[----:B------:R-:W-:Y:S01]  /*28f0*/  FFMA R81, R81, R53, R80 ;  /* 0x0000003551517223 */ /* 0x000fe20000000050 */
        /* <DEDUP_REMOVED lines=17> */
[C---:B-1----:R-:W-:Y:S01]  /*2a10*/  FFMA R126, R16.reuse, R40, R126 ;  /* 0x00000028107e7223 */ /* 0x042fe2000000007e */
[C---:B------:R-:W-:Y:S01]  /*2a20*/  FFMA R12, R16.reuse, R48, R125 ;  /* 0x00000030100c7223 */ /* 0x040fe2000000007d */
[C---:B------:R-:W-:Y:S01]  /*2a30*/  FFMA R124, R16.reuse, R28, R124 ;  /* 0x0000001c107c7223 */ /* 0x040fe2000000007c */
[----:B------:R-:W-:Y:S01]  /*2a40*/  FFMA R16, R16, R52, R3 ;  /* 0x0000003410107223 */ /* 0x000fe20000000003 */
[----:B------:R-:W1:Y:S01]  /*2a50*/  LDS.128 R20, [R0.X4+UR5+0x990] ;  /* 0x0009900500147984 */ /* 0x000e620008004c00 */
        /* <DEDUP_REMOVED lines=14> */
[C---:B---3--:R-:W-:Y:S01]  /*2b40*/  FFMA R14, R4.reuse, R40, R123 ;  /* 0x00000028040e7223 */ /* 0x048fe2000000007b */
[C---:B------:R-:W-:Y:S01]  /*2b50*/  FFMA R122, R4.reuse, R48, R122 ;  /* 0x00000030047a7223 */ /* 0x040fe2000000007a */
[C---:B------:R-:W-:Y:S01]  /*2b60*/  FFMA R12, R4.reuse, R28, R121 ;  /* 0x0000001c040c7223 */ /* 0x040fe20000000079 */
[----:B------:R-:W-:Y:S01]  /*2b70*/  FFMA R2, R4, R52, R2 ;  /* 0x0000003404027223 */ /* 0x000fe20000000002 */
[----:B------:R-:W2:Y:S01]  /*2b80*/  LDS.128 R16, [R0.X4+UR5+0x1010] ;  /* 0x0010100500107984 */ /* 0x000ea20008004c00 */
        /* <DEDUP_REMOVED lines=13> */
[C---:B----4-:R-:W-:Y:S01]  /*2c60*/  FFMA R120, R24.reuse, R40, R120 ;  /* 0x0000002818787223 */ /* 0x050fe20000000078 */
[----:B------:R-:W3:Y:S01]  /*2c70*/  LDS.128 R4, [R0.X4+UR5+0x1090] ;  /* 0x0010900500047984 */ /* 0x000ee20008004c00 */
        /* <DEDUP_REMOVED lines=12> */
[----:B-1----:R-:W-:Y:S01]  /*2d40*/  FFMA R114, R20, R28, R114 ;  /* 0x0000001c14727223 */ /* 0x002fe20000000072 */
[----:B------:R-:W1:Y:S01]  /*2d50*/  LDS.128 R44, [R0.X4+UR5+0x1110] ;  /* 0x00111005002c7984 */ /* 0x000e620008004c00 */
        /* <DEDUP_REMOVED lines=16> */
[----:B------:R-:W4:Y:S01]  /*2e60*/  LDS.128 R72, [R0.X4+UR5+0x1190] ;  /* 0x0011900500487984 */ /* 0x000f220008004c00 */
[C---:B--2---:R-:W-:Y:S01]  /*2e70*/  FFMA R20, R16.reuse, R48, R111 ;  /* 0x0000003010147223 */ /* 0x044fe2000000006f */
        /* <DEDUP_REMOVED lines=15> */
[C---:B---3--:R-:W-:Y:S01]  /*2f70*/  FFMA R16, R4.reuse, R48, R107 ;  /* 0x0000003004107223 */ /* 0x048fe2000000006b */
[C---:B------:R-:W-:Y:S01]  /*2f80*/  FFMA R108, R4.reuse, R40, R108 ;  /* 0x00000028046c7223 */ /* 0x040fe2000000006c */
        /* <DEDUP_REMOVED lines=9> */
[----:B------:R-:W2:Y:S01]  /*3020*/  LDS.128 R68, [R0.X4+UR5+0x1810] ;  /* 0x0018100500447984 */ /* 0x000ea20008004c00 */
[C---:B------:R-:W-:Y:S01]  /*3030*/  FFMA R4, R6.reuse, R50, R19 ;  /* 0x0000003206047223 */ /* 0x040fe20000000013 */
[C---:B------:R-:W-:Y:S01]  /*3040*/  FFMA R100, R6.reuse, R42, R17 ;  /* 0x0000002a06647223 */ /* 0x040fe20000000011 */
[C---:B------:R-:W-:Y:S01]  /*3050*/  FFMA R98, R6.reuse, R30, R21 ;  /* 0x0000001e06627223 */ /* 0x040fe20000000015 */
[----:B------:R-:W-:Y:S01]  /*3060*/  FFMA R6, R6, R54, R5 ;  /* 0x0000003606067223 */ /* 0x000fe20000000005 */
[C---:B------:R-:W-:Y:S01]  /*3070*/  FFMA R99, R7.reuse, R51, R4 ;  /* 0x0000003307637223 */ /* 0x040fe20000000004 */
[C---:B-1----:R-:W-:Y:S01]  /*3080*/  FFMA R4, R44.reuse, R28, R63 ;  /* 0x0000001c2c047223 */ /* 0x042fe2000000003f */
[C---:B------:R-:W-:Y:S01]  /*3090*/  FFMA R62, R44.reuse, R48, R62 ;  /* 0x000000302c3e7223 */ /* 0x040fe2000000003e */
[----:B------:R-:W-:Y:S01]  /*30a0*/  FFMA R97, R7, R55, R6 ;  /* 0x0000003707617223 */ /* 0x000fe20000000006 */
        /* <DEDUP_REMOVED lines=8> */
[----:B------:R-:W1:Y:S01]  /*3130*/  LDS.128 R20, [R0.X4+UR5+0x1890] ;  /* 0x0018900500147984 */ /* 0x000e620008004c00 */
[C---:B------:R-:W-:Y:S01]  /*3140*/  FFMA R6, R46.reuse, R30, R17 ;  /* 0x0000001e2e067223 */ /* 0x040fe20000000011 */
[C---:B------:R-:W-:Y:S01]  /*3150*/  FFMA R44, R46.reuse, R42, R5 ;  /* 0x0000002a2e2c7223 */ /* 0x040fe20000000005 */
[C---:B------:R-:W-:Y:S01]  /*3160*/  FFMA R16, R46.reuse, R50, R7 ;  /* 0x000000322e107223 */ /* 0x040fe20000000007 */
[----:B------:R-:W-:Y:S01]  /*3170*/  FFMA R4, R46, R54, R45 ;  /* 0x000000362e047223 */ /* 0x000fe2000000002d */
[C---:B------:R-:W-:Y:S01]  /*3180*/  FFMA R46, R47.reuse, R31, R6 ;  /* 0x0000001f2f2e7223 */ /* 0x040fe20000000006 */
[C---:B----4-:R-:W-:Y:S01]  /*3190*/  FFMA R56, R72.reuse, R40, R56 ;  /* 0x0000002848387223 */ /* 0x050fe20000000038 */
        /* <DEDUP_REMOVED lines=15> */
[----:B------:R-:W-:Y:S01]  /*3290*/  FFMA R74, R74, R30, R73 ;  /* 0x0000001e4a4a7223 */ /* 0x000fe20000000049 */
[C---:B------:R-:W-:Y:S01]  /*32a0*/  FFMA R73, R75.reuse, R51, R18 ;  /* 0x000000334b497223 */ /* 0x040fe20000000012 */
        /* <DEDUP_REMOVED lines=31> */
[----:B------:R-:W-:Y:S01]  /*34a0*/  LDS.128 R8, [R0.X4+UR5+0x20] ;  /* 0x0000200500087984 */ /* 0x000fe20008004c00 */
[C---:B------:R-:W-:Y:S01]  /*34b0*/  FFMA R22, R23.reuse, R31, R26 ;  /* 0x0000001f17167223 */ /* 0x040fe2000000001a */
[C---:B------:R-:W-:Y:S01]  /*34c0*/  FFMA R21, R23.reuse, R51, R96 ;  /* 0x0000003317157223 */ /* 0x040fe20000000060 */
[C---:B------:R-:W-:Y:S01]  /*34d0*/  FFMA R20, R23.reuse, R43, R20 ;  /* 0x0000002b17147223 */ /* 0x040fe20000000014 */
[----:B------:R-:W1:Y:S01]  /*34e0*/  LDS.128 R56, [R76+0x20] ;  /* 0x000020004c387984 */ /* 0x000e620000000c00 */
[----:B------:R-:W-:Y:S01]  /*34f0*/  FFMA R23, R23, R55, R24 ;  /* 0x0000003717177223 */ /* 0x000fe20000000018 */
[C---:B---3--:R-:W-:Y:S01]  /*3500*/  FFMA R24, R4.reuse, R48, R129 ;  /* 0x0000003004187223 */ /* 0x048fe20000000081 */
[C---:B------:R-:W-:Y:S01]  /*3510*/  FFMA R130, R4.reuse, R40, R130 ;  /* 0x0000002804827223 */ /* 0x040fe20000000082 */
[----:B------:R-:W3:Y:S01]  /*3520*/  LDS.128 R64, [R76+0xa0] ;  /* 0x0000a0004c407984 */ /* 0x000ee20000000c00 */
[C---:B------:R-:W-:Y:S01]  /*3530*/  FFMA R128, R4.reuse, R28, R128 ;  /* 0x0000001c04807223 */ /* 0x040fe20000000080 */
[----:B------:R-:W-:Y:S01]  /*3540*/  FFMA R4, R4, R52, R127 ;  /* 0x0000003404047223 */ /* 0x000fe2000000007f */
[C---:B------:R-:W-:Y:S01]  /*3550*/  FFMA R109, R5.reuse, R49, R24 ;  /* 0x00000031056d7223 */ /* 0x040fe20000000018 */
[----:B------:R-:W4:Y:S01]  /*3560*/  LDS.128 R36, [R76+0x120] ;  /* 0x000120004c247984 */ /* 0x000f220000000c00 */
[C---:B------:R-:W-:Y:S01]  /*3570*/  FFMA R107, R5.reuse, R41, R130 ;  /* 0x00000029056b7223 */ /* 0x040fe20000000082 */
[C---:B------:R-:W-:Y:S01]  /*3580*/  FFMA R111, R5.reuse, R29, R128 ;  /* 0x0000001d056f7223 */ /* 0x040fe20000000080 */
[----:B------:R-:W-:Y:S01]  /*3590*/  FFMA R5, R5, R53, R4 ;  /* 0x0000003505057223 */ /* 0x000fe20000000004 */
[----:B------:R-:W5:Y:S01]  /*35a0*/  LDS.128 R16, [R76+0x1a0] ;  /* 0x0001a0004c107984 */ /* 0x000f620000000c00 */
[C---:B------:R-:W-:Y:S01]  /*35b0*/  FFMA R120, R6.reuse, R42, R107 ;  /* 0x0000002a06787223 */ /* 0x040fe2000000006b */
[C---:B------:R-:W-:Y:S01]  /*35c0*/  FFMA R116, R6.reuse, R50, R109 ;  /* 0x0000003206747223 */ /* 0x040fe2000000006d */
[C---:B------:R-:W-:Y:S01]  /*35d0*/  FFMA R112, R6.reuse, R30, R111 ;  /* 0x0000001e06707223 */ /* 0x040fe2000000006f */
[----:B------:R-:W5:Y:S01]  /*35e0*/  LDS.128 R24, [R0.X4+UR5+0xa0] ;  /* 0x0000a00500187984 */ /* 0x000f620008004c00 */
[----:B------:R-:W-:Y:S01]  /*35f0*/  FFMA R6, R6, R54, R5 ;  /* 0x0000003606067223 */ /* 0x000fe20000000005 */
[C---:B------:R-:W-:Y:S01]  /*3600*/  FFMA R120, R7.reuse, R43, R120 ;  /* 0x0000002b07787223 */ /* 0x040fe20000000078 */
[C---:B------:R-:W-:Y:S01]  /*3610*/  FFMA R116, R7.reuse, R51, R116 ;  /* 0x0000003307747223 */ /* 0x040fe20000000074 */
[C---:B------:R-:W-:Y:S01]  /*3620*/  FFMA R112, R7.reuse, R31, R112 ;  /* 0x0000001f07707223 */ /* 0x040fe20000000070 */
[----:B------:R-:W-:Y:S01]  /*3630*/  FFMA R111, R7, R55, R6 ;  /* 0x00000037076f7223 */ /* 0x000fe20000000006 */
[C---:B--2---:R-:W-:Y:S01]  /*3640*/  FFMA R94, R60.reuse, R28, R94 ;  /* 0x0000001c3c5e7223 */ /* 0x044fe2000000005e */
        /* <DEDUP_REMOVED lines=16> */
[----:B------:R-:W2:Y:S01]  /*3750*/  S2R R126, SR_TID.X ;  /* 0x00000000007e7919 */ /* 0x000ea20000002100 */
[----:B-1----:R-:W-:-:S03]  /*3760*/  FFMA R90, R8, R56, R90 ;  /* 0x00000038085a7223 */ /* 0x002fc6000000005a */
[----:B------:R-:W1:Y:S01]  /*3770*/  LDS.128 R60, [R0.X4+UR5+0x1a0] ;  /* 0x0001a005003c7984 */ /* 0x000e620008004c00 */
[C---:B---3--:R-:W-:Y:S01]  /*3780*/  FFMA R88, R8.reuse, R64, R88 ;  /* 0x0000004008587223 */ /* 0x048fe20000000058 */
[C---:B------:R-:W-:Y:S01]  /*3790*/  FFMA R41, R9.reuse, R57, R90 ;  /* 0x0000003909297223 */ /* 0x040fe2000000005a */
[C---:B----4-:R-:W-:Y:S02]  /*37a0*/  FFMA R28, R8.reuse, R36, R89 ;  /* 0x00000024081c7223 */ /* 0x050fe40000000059 */
[C---:B------:R-:W-:Y:S01]  /*37b0*/  FFMA R31, R9.reuse, R65, R88 ;  /* 0x00000041091f7223 */ /* 0x040fe20000000058 */
[----:B-----5:R-:W-:Y:S01]  /*37c0*/  FFMA R8, R8, R16, R91 ;  /* 0x0000001008087223 */ /* 0x020fe2000000005b */
[C---:B------:R-:W-:Y:S02]  /*37d0*/  FFMA R29, R9.reuse, R37, R28 ;  /* 0x00000025091d7223 */ /* 0x040fe4000000001c */
[C---:B------:R-:W-:Y:S01]  /*37e0*/  FFMA R28, R10.reuse, R66, R31 ;  /* 0x000000420a1c7223 */ /* 0x040fe2000000001f */
[----:B------:R-:W-:Y:S01]  /*37f0*/  FFMA R9, R9, R17, R8 ;  /* 0x0000001109097223 */ /* 0x000fe20000000008 */
[----:B------:R-:W-:Y:S01]  /*3800*/  FFMA R8, R10, R58, R41 ;  /* 0x0000003a0a087223 */ /* 0x000fe20000000029 */
[C---:B------:R-:W-:Y:S01]  /*3810*/  FFMA R86, R24.reuse, R64, R86 ;  /* 0x0000004018567223 */ /* 0x040fe20000000056 */
[----:B------:R-:W-:Y:S01]  /*3820*/  FFMA R84, R24, R16, R84 ;  /* 0x0000001018547223 */ /* 0x000fe20000000054 */
[----:B------:R-:W-:Y:S01]  /*3830*/  FFMA R90, R10, R38, R29 ;  /* 0x000000260a5a7223 */ /* 0x000fe2000000001d */
[----:B------:R-:W-:Y:S01]  /*3840*/  FFMA R91, R11, R59, R8 ;  /* 0x0000003b0b5b7223 */ /* 0x000fe20000000008 */
        /* <DEDUP_REMOVED lines=10> */
[C---:B------:R-:W-:Y:S01]  /*38f0*/  FFMA R24, R26.reuse, R66, R41 ;  /* 0x000000421a187223 */ /* 0x040fe20000000029 */
[----:B------:R-:W3:Y:S01]  /*3900*/  LDS.128 R8, [R0.X4+UR5+0x820] ;  /* 0x0008200500087984 */ /* 0x000ee20008004c00 */
[C---:B------:R-:W-:Y:S01]  /*3910*/  FFMA R28, R26.reuse, R18, R29 ;  /* 0x000000121a1c7223 */ /* 0x040fe2000000001d */
[----:B------:R-:W-:Y:S01]  /*3920*/  FFMA R86, R26, R38, R31 ;  /* 0x000000261a567223 */ /* 0x000fe2000000001f */
[----:B------:R-:W-:Y:S01]  /*3930*/  FFMA R87, R27, R67, R24 ;  /* 0x000000431b577223 */ /* 0x000fe20000000018 */
[----:B--2---:R-:W-:Y:S01]  /*3940*/  FFMA R24, R4, R64, R79 ;  /* 0x0000004004187223 */ /* 0x004fe2000000004f */
[----:B------:R-:W-:Y:S01]  /*3950*/  FFMA R88, R26, R58, R25 ;  /* 0x0000003a1a587223 */ /* 0x000fe20000000019 */
[C---:B------:R-:W-:Y:S01]  /*3960*/  FFMA R26, R4.reuse, R16, R77 ;  /* 0x00000010041a7223 */ /* 0x040fe2000000004d */
[C---:B------:R-:W-:Y:S01]  /*3970*/  FFMA R78, R4.reuse, R36, R78 ;  /* 0x00000024044e7223 */ /* 0x040fe2000000004e */
[----:B------:R-:W-:Y:S01]  /*3980*/  FFMA R4, R4, R56, R83 ;  /* 0x0000003804047223 */ /* 0x000fe20000000053 */
[----:B------:R-:W-:Y:S01]  /*3990*/  FFMA R41, R5, R65, R24 ;  /* 0x0000004105297223 */ /* 0x000fe20000000018 */
[C---:B------:R-:W-:Y:S01]  /*39a0*/  FFMA R85, R27.reuse, R19, R28 ;  /* 0x000000131b557223 */ /* 0x040fe2000000001c */
[C---:B------:R-:W-:Y:S01]  /*39b0*/  FFMA R86, R27.reuse, R39, R86 ;  /* 0x000000271b567223 */ /* 0x040fe20000000056 */
[----:B------:R-:W-:Y:S01]  /*39c0*/  FFMA R88, R27, R59, R88 ;  /* 0x0000003b1b587223 */ /* 0x000fe20000000058 */
[C---:B------:R-:W-:Y:S01]  /*39d0*/  FFMA R25, R5.reuse, R17, R26 ;  /* 0x0000001105197223 */ /* 0x040fe2000000001a */
        /* <DEDUP_REMOVED lines=8> */
[C---:B-1----:R-:W-:Y:S01]  /*3a60*/  FFMA R6, R60.reuse, R16, R35 ;  /* 0x000000103c067223 */ /* 0x042fe20000000023 */
        /* <DEDUP_REMOVED lines=18> */
[C---:B---3--:R-:W-:Y:S01]  /*3b90*/  FFMA R26, R8.reuse, R16, R15 ;  /* 0x00000010081a7223 */ /* 0x048fe2000000000f */
[----:B------:R-:W3:Y:S01]  /*3ba0*/  LDS.128 R40, [R0.X4+UR5+0x9a0] ;  /* 0x0009a00500287984 */ /* 0x000ee20008004c00 */
        /* <DEDUP_REMOVED lines=25> */
[----:B------:R-:W2:Y:S01]  /*3d40*/  LDS.128 R12, [R0.X4+UR5+0x1020] ;  /* 0x00102005000c7984 */ /* 0x000ea20008004c00 */
[C---:B------:R-:W-:Y:S01]  /*3d50*/  FFMA R8, R30.reuse, R38, R9 ;  /* 0x000000261e087223 */ /* 0x040fe20000000009 */
[----:B------:R-:W-:Y:S01]  /*3d60*/  FFMA R26, R30, R66, R11 ;  /* 0x000000421e1a7223 */ /* 0x000fe2000000000b */
[C---:B-1----:R-:W-:Y:S01]  /*3d70*/  FFMA R10, R4.reuse, R16, R119 ;  /* 0x00000010040a7223 */ /* 0x042fe20000000077 */
[C---:B------:R-:W-:Y:S01]  /*3d80*/  FFMA R118, R4.reuse, R36, R118 ;  /* 0x0000002404767223 */ /* 0x040fe20000000076 */
        /* <DEDUP_REMOVED lines=8> */
[----:B------:R-:W1:Y:S01]  /*3e10*/  LDS.128 R8, [R0.X4+UR5+0x10a0] ;  /* 0x0010a00500087984 */ /* 0x000e620008004c00 */
[----:B------:R-:W-:Y:S01]  /*3e20*/  FFMA R5, R5, R57, R2 ;  /* 0x0000003905057223 */ /* 0x000fe20000000002 */
[C---:B------:R-:W-:Y:S01]  /*3e30*/  FFMA R24, R31.reuse, R19, R24 ;  /* 0x000000131f187223 */ /* 0x040fe20000000018 */
[----:B------:R-:W-:Y:S01]  /*3e40*/  FFMA R26, R31, R67, R26 ;  /* 0x000000431f1a7223 */ /* 0x000fe2000000001a */
[----:B------:R-:W-:Y:S01]  /*3e50*/  FFMA R3, R7, R19, R4 ;  /* 0x0000001307037223 */ /* 0x000fe20000000004 */
[----:B------:R-:W-:Y:S01]  /*3e60*/  FFMA R31, R31, R59, R30 ;  /* 0x0000003b1f1f7223 */ /* 0x000fe2000000001e */
[----:B---3--:R-:W-:Y:S01]  /*3e70*/  FFMA R4, R40, R16, R115 ;  /* 0x0000001028047223 */ /* 0x008fe20000000073 */
        /* <DEDUP_REMOVED lines=36> */
[C---:B-1----:R-:W-:Y:S01]  /*40c0*/  FFMA R12, R8.reuse, R36, R99 ;  /* 0x00000024080c7223 */ /* 0x042fe20000000063 */
[----:B------:R-:W1:Y:S01]  /*40d0*/  LDS.128 R48, [R0.X4+UR5+0x1820] ;  /* 0x0018200500307984 */ /* 0x000e620008004c00 */
        /* <DEDUP_REMOVED lines=10> */
[----:B------:R-:W-:Y:S01]  /*4180*/  FFMA R8, R10, R38, R15 ;  /* 0x000000260a087223 */ /* 0x000fe2000000000f */
[C---:B---3--:R-:W-:Y:S01]  /*4190*/  FFMA R44, R4.reuse, R16, R44 ;  /* 0x00000010042c7223 */ /* 0x048fe2000000002c */
        /* <DEDUP_REMOVED lines=10> */
[C---:B------:R-:W-:Y:S01]  /*4240*/  FFMA R98, R11.reuse, R67, R98 ;  /* 0x000000430b627223 */ /* 0x040fe20000000062 */
[----:B------:R-:W-:Y:S01]  /*4250*/  FFMA R97, R11, R59, R10 ;  /* 0x0000003b0b617223 */ /* 0x000fe2000000000a */
[----:B------:R-:W2:Y:S01]  /*4260*/  LDS.128 R44, [R0.X4+UR5+0x18a0] ;  /* 0x0018a005002c7984 */ /* 0x000ea20008004c00 */
[C---:B------:R-:W-:Y:S01]  /*4270*/  FFMA R11, R5.reuse, R37, R8 ;  /* 0x00000025050b7223 */ /* 0x040fe20000000008 */
[----:B------:R-:W-:Y:S01]  /*4280*/  FFMA R5, R5, R57, R4 ;  /* 0x0000003905057223 */ /* 0x000fe20000000004 */
[C---:B------:R-:W-:Y:S01]  /*4290*/  FFMA R96, R6.reuse, R18, R9 ;  /* 0x0000001206607223 */ /* 0x040fe20000000009 */
[C---:B------:R-:W-:Y:S01]  /*42a0*/  FFMA R94, R6.reuse, R66, R13 ;  /* 0x00000042065e7223 */ /* 0x040fe2000000000d */
[C---:B------:R-:W-:Y:S01]  /*42b0*/  FFMA R4, R6.reuse, R38, R11 ;  /* 0x0000002606047223 */ /* 0x040fe2000000000b */
[----:B------:R-:W-:Y:S01]  /*42c0*/  FFMA R60, R6, R58, R5 ;  /* 0x0000003a063c7223 */ /* 0x000fe20000000005 */
[C---:B----4-:R-:W-:Y:S01]  /*42d0*/  FFMA R72, R52.reuse, R16, R72 ;  /* 0x0000001034487223 */ /* 0x050fe20000000048 */
        /* <DEDUP_REMOVED lines=41> */
[C---:B------:R-:W-:Y:S01]  /*4570*/  FFMA R13, R45.reuse, R57, R4 ;  /* 0x000000392d0d7223 */ /* 0x040fe20000000004 */
[----:B------:R-:W-:Y:S01]  /*4580*/  LDS.128 R40, [R76+0x30] ;  /* 0x000030004c287984 */ /* 0x000fe20000000c00 */
[C---:B------:R-:W-:Y:S01]  /*4590*/  FFMA R7, R45.reuse, R65, R22 ;  /* 0x000000412d077223 */ /* 0x040fe20000000016 */
[C---:B------:R-:W-:Y:S01]  /*45a0*/  FFMA R5, R45.reuse, R37, R6 ;  /* 0x000000252d057223 */ /* 0x040fe20000000006 */
[C---:B------:R-:W-:Y:S01]  /*45b0*/  FFMA R4, R46.reuse, R58, R13 ;  /* 0x0000003a2e047223 */ /* 0x040fe2000000000d */
[----:B------:R-:W-:Y:S01]  /*45c0*/  FFMA R45, R45, R17, R20 ;  /* 0x000000112d2d7223 */ /* 0x000fe20000000014 */
[----:B------:R-:W2:Y:S01]  /*45d0*/  LDS.128 R12, [R0.X4+UR5+0x30] ;  /* 0x00003005000c7984 */ /* 0x000ea20008004c00 */
[C---:B------:R-:W-:Y:S01]  /*45e0*/  FFMA R6, R46.reuse, R66, R7 ;  /* 0x000000422e067223 */ /* 0x040fe20000000007 */
[C---:B------:R-:W-:Y:S01]  /*45f0*/  FFMA R114, R46.reuse, R38, R5 ;  /* 0x000000262e727223 */ /* 0x040fe20000000005 */
[----:B------:R-:W-:Y:S01]  /*4600*/  FFMA R44, R46, R18, R45 ;  /* 0x000000122e2c7223 */ /* 0x000fe2000000002d */
[----:B------:R-:W4:Y:S01]  /*4610*/  LDS.128 R68, [R76+0xb0] ;  /* 0x0000b0004c447984 */ /* 0x000f220000000c00 */
[C---:B------:R-:W-:Y:S01]  /*4620*/  FFMA R46, R47.reuse, R67, R6 ;  /* 0x000000432f2e7223 */ /* 0x040fe20000000006 */
[C---:B------:R-:W-:Y:S01]  /*4630*/  FFMA R45, R47.reuse, R39, R114 ;  /* 0x000000272f2d7223 */ /* 0x040fe20000000072 */
[C---:B------:R-:W-:Y:S01]  /*4640*/  FFMA R44, R47.reuse, R19, R44 ;  /* 0x000000132f2c7223 */ /* 0x040fe2000000002c */
[----:B------:R-:W5:Y:S01]  /*4650*/  LDS.128 R72, [R76+0x130] ;  /* 0x000130004c487984 */ /* 0x000f620000000c00 */
[C---:B---3--:R-:W-:Y:S01]  /*4660*/  FFMA R120, R8.reuse, R16, R120 ;  /* 0x0000001008787223 */ /* 0x048fe20000000078 */
[C---:B------:R-:W-:Y:S01]  /*4670*/  FFMA R116, R8.reuse, R36, R116 ;  /* 0x0000002408747223 */ /* 0x040fe20000000074 */
[C---:B------:R-:W-:Y:S01]  /*4680*/  FFMA R112, R8.reuse, R64, R112 ;  /* 0x0000004008707223 */ /* 0x040fe20000000070 */
[----:B------:R-:W3:Y:S01]  /*4690*/  LDS.128 R20, [R76+0x1b0] ;  /* 0x0001b0004c147984 */ /* 0x000ee20000000c00 */
[----:B------:R-:W-:Y:S01]  /*46a0*/  FFMA R47, R47, R59, R4 ;  /* 0x0000003b2f2f7223 */ /* 0x000fe20000000004 */
[----:B------:R-:W-:Y:S01]  /*46b0*/  FFMA R8, R8, R56, R111 ;  /* 0x0000003808087223 */ /* 0x000fe2000000006f */
[C---:B------:R-:W-:Y:S01]  /*46c0*/  FFMA R111, R9.reuse, R17, R120 ;  /* 0x00000011096f7223 */ /* 0x040fe20000000078 */
[----:B------:R-:W3:Y:S01]  /*46d0*/  LDS.128 R4, [R0.X4+UR5+0xb0] ;  /* 0x0000b00500047984 */ /* 0x000ee20008004c00 */
        /* <DEDUP_REMOVED lines=11> */
[C---:B-1----:R-:W-:Y:S01]  /*4790*/  FFMA R108, R80.reuse, R64, R108 ;  /* 0x00000040506c7223 */ /* 0x042fe2000000006c */
[----:B------:R-:W1:Y:S01]  /*47a0*/  LDS.128 R8, [R0.X4+UR5+0x130] ;  /* 0x0001300500087984 */ /* 0x000e620008004c00 */
        /* <DEDUP_REMOVED lines=10> */
[C---:B--2---:R-:W-:Y:S01]  /*4850*/  FFMA R16, R12.reuse, R40, R91 ;  /* 0x000000280c107223 */ /* 0x044fe2000000005b */
[C---:B------:R-:W-:Y:S01]  /*4860*/  FFMA R108, R83.reuse, R67, R108 ;  /* 0x00000043536c7223 */ /* 0x040fe2000000006c */
[----:B------:R-:W-:Y:S01]  /*4870*/  FFMA R110, R83, R19, R110 ;  /* 0x00000013536e7223 */ /* 0x000fe2000000006e */
[----:B------:R-:W2:Y:S01]  /*4880*/  LDS.128 R64, [R0.X4+UR5+0x1b0] ;  /* 0x0001b00500407984 */ /* 0x000ea20008004c00 */
[----:B----4-:R-:W-:Y:S01]  /*4890*/  FFMA R18, R12, R68, R89 ;  /* 0x000000440c127223 */ /* 0x010fe20000000059 */
[----:B------:R-:W-:Y:S01]  /*48a0*/  FFMA R37, R13, R41, R16 ;  /* 0x000000290d257223 */ /* 0x000fe20000000010 */
[----:B------:R-:W-:Y:S01]  /*48b0*/  FFMA R109, R83, R39, R38 ;  /* 0x00000027536d7223 */ /* 0x000fe20000000026 */
[----:B------:R-:W-:Y:S01]  /*48c0*/  FFMA R58, R82, R58, R57 ;  /* 0x0000003a523a7223 */ /* 0x000fe20000000039 */
[----:B-----5:R-:W-:Y:S01]  /*48d0*/  FFMA R90, R12, R72, R90 ;  /* 0x000000480c5a7223 */ /* 0x020fe2000000005a */
[----:B------:R-:W-:Y:S01]  /*48e0*/  FFMA R19, R13, R69, R18 ;  /* 0x000000450d137223 */ /* 0x000fe20000000012 */
[----:B------:R-:W-:Y:S01]  /*48f0*/  SHF.L.U32 R126, R126, 0x2, RZ ;  /* 0x000000027e7e7819 */ /* 0x000fe200000006ff */
[----:B------:R-:W-:Y:S01]  /*4900*/  FFMA R93, R83, R59, R58 ;  /* 0x0000003b535d7223 */ /* 0x000fe2000000003a */
[----:B---3--:R-:W-:Y:S01]  /*4910*/  FFMA R92, R12, R20, R92 ;  /* 0x000000140c5c7223 */ /* 0x008fe2000000005c */
        /* <DEDUP_REMOVED lines=11> */
[----:B------:R-:W-:Y:S01]  /*49d0*/  FFMA R88, R4, R40, R88 ;  /* 0x0000002804587223 */ /* 0x000fe20000000058 */
[----:B------:R-:W-:Y:S01]  /*49e0*/  FFMA R37, R5, R69, R12 ;  /* 0x0000004505257223 */ /* 0x000fe2000000000c */
[----:B------:R-:W3:Y:S01]  /*49f0*/  LDS.128 R16, [R0.X4+UR5+0x830] ;  /* 0x0008300500107984 */ /* 0x000ee20008004c00 */
        /* <DEDUP_REMOVED lines=18> */
[----:B------:R-:W1:Y:S01]  /*4b20*/  LDS.128 R4, [R0.X4+UR5+0x8b0] ;  /* 0x0008b00500047984 */ /* 0x000e620008004c00 */
        /* <DEDUP_REMOVED lines=35> */
[----:B------:R-:W3:Y:S01]  /*4d60*/  LDS.128 R8, [R0.X4+UR5+0x9b0] ;  /* 0x0009b00500087984 */ /* 0x000ee20008004c00 */
[----:B------:R-:W-:Y:S01]  /*4d70*/  FFMA R17, R17, R41, R34 ;  /* 0x0000002911117223 */ /* 0x000fe20000000022 */
[C---:B------:R-:W-:Y:S01]  /*4d80*/  FFMA R16, R18.reuse, R70, R37 ;  /* 0x0000004612107223 */ /* 0x040fe20000000025 */
[C---:B------:R-:W-:Y:S01]  /*4d90*/  FFMA R36, R18.reuse, R22, R27 ;  /* 0x0000001612247223 */ /* 0x040fe2000000001b */
[----:B------:R-:W-:Y:S01]  /*4da0*/  FFMA R32, R18, R74, R33 ;  /* 0x0000004a12207223 */ /* 0x000fe20000000021 */
[----:B-1----:R-:W-:Y:S01]  /*4db0*/  FFMA R26, R4, R68, R26 ;  /* 0x00000044041a7223 */ /* 0x002fe2000000001a */
[----:B------:R-:W-:Y:S01]  /*4dc0*/  FFMA R34, R18, R42, R17 ;  /* 0x0000002a12227223 */ /* 0x000fe20000000011 */
        /* <DEDUP_REMOVED lines=40> */
[----:B------:R-:W3:Y:S01]  /*5050*/  LDS.128 R12, [R0.X4+UR5+0x1130] ;  /* 0x00113005000c7984 */ /* 0x000ee20008004c00 */
        /* <DEDUP_REMOVED lines=31> */
[C---:B------:R-:W-:Y:S01]  /*5250*/  FFMA R106, R39.reuse, R75, R106 ;  /* 0x0000004b276a7223 */ /* 0x040fe2000000006a */
[----:B------:R-:W-:Y:S01]  /*5260*/  FFMA R2, R39, R43, R2 ;  /* 0x0000002b27027223 */ /* 0x000fe20000000002 */
        /* <DEDUP_REMOVED lines=42> */
[----:B------:R-:W-:Y:S01]  /*5510*/  FFMA R96, R10, R22, R13 ;  /* 0x000000160a607223 */ /* 0x000fe2000000000d */
[----:B--2---:R-:W-:Y:S01]  /*5520*/  FFMA R48, R56, R20, R48 ;  /* 0x0000001438307223 */ /* 0x004fe20000000030 */
        /* <DEDUP_REMOVED lines=32> */
[----:B------:R-:W-:Y:S01]  /*5730*/  LDS.128 R12, [R0.X4+UR5+0x40] ;  /* 0x00004005000c7984 */ /* 0x000fe20008004c00 */
[----:B------:R-:W-:Y:S01]  /*5740*/  FFMA R60, R62, R22, R61 ;  /* 0x000000163e3c7223 */ /* 0x000fe2000000003d */
[C---:B------:R-:W-:Y:S01]  /*5750*/  FFMA R62, R63.reuse, R71, R38 ;  /* 0x000000473f3e7223 */ /* 0x040fe20000000026 */
[C---:B------:R-:W-:Y:S01]  /*5760*/  FFMA R61, R63.reuse, R75, R116 ;  /* 0x0000004b3f3d7223 */ /* 0x040fe20000000074 */
[----:B------:R-:W3:Y:S01]  /*5770*/  LDS.128 R44, [R76+0xc0] ;  /* 0x0000c0004c2c7984 */ /* 0x000ee20000000c00 */
[C---:B------:R-:W-:Y:S01]  /*5780*/  FFMA R60, R63.reuse, R23, R60 ;  /* 0x000000173f3c7223 */ /* 0x040fe2000000003c */
[----:B------:R-:W-:Y:S01]  /*5790*/  FFMA R63, R63, R43, R36 ;  /* 0x0000002b3f3f7223 */ /* 0x000fe20000000024 */
[C---:B-1----:R-:W-:Y:S01]  /*57a0*/  FFMA R36, R28.reuse, R72, R113 ;  /* 0x000000481c247223 */ /* 0x042fe20000000071 */
[----:B------:R-:W1:Y:S01]  /*57b0*/  LDS.128 R52, [R76+0x140] ;  /* 0x000140004c347984 */ /* 0x000e620000000c00 */
[C---:B------:R-:W-:Y:S01]  /*57c0*/  FFMA R114, R28.reuse, R20, R114 ;  /* 0x000000141c727223 */ /* 0x040fe20000000072 */
[C---:B------:R-:W-:Y:S01]  /*57d0*/  FFMA R112, R28.reuse, R68, R112 ;  /* 0x000000441c707223 */ /* 0x040fe20000000070 */
[C---:B------:R-:W-:Y:S01]  /*57e0*/  FFMA R113, R29.reuse, R73, R36 ;  /* 0x000000491d717223 */ /* 0x040fe20000000024 */
[----:B------:R-:W4:Y:S01]  /*57f0*/  LDS.128 R48, [R76+0x40] ;  /* 0x000040004c307984 */ /* 0x000f220000000c00 */
[----:B------:R-:W-:Y:S01]  /*5800*/  FFMA R28, R28, R40, R111 ;  /* 0x000000281c1c7223 */ /* 0x000fe2000000006f */
[C---:B------:R-:W-:Y:S01]  /*5810*/  FFMA R111, R29.reuse, R21, R114 ;  /* 0x000000151d6f7223 */ /* 0x040fe20000000072 */
[C---:B------:R-:W-:Y:S01]  /*5820*/  FFMA R115, R29.reuse, R69, R112 ;  /* 0x000000451d737223 */ /* 0x040fe20000000070 */
[----:B------:R-:W5:Y:S01]  /*5830*/  LDS.128 R8, [R76+0x1c0] ;  /* 0x0001c0004c087984 */ /* 0x000f620000000c00 */
[----:B------:R-:W-:Y:S01]  /*5840*/  FFMA R29, R29, R41, R28 ;  /* 0x000000291d1d7223 */ /* 0x000fe2000000001c */
[C---:B------:R-:W-:Y:S01]  /*5850*/  FFMA R122, R30.reuse, R22, R111 ;  /* 0x000000161e7a7223 */ /* 0x040fe2000000006f */
[C---:B------:R-:W-:Y:S01]  /*5860*/  FFMA R28, R30.reuse, R74, R113 ;  /* 0x0000004a1e1c7223 */ /* 0x040fe20000000071 */
[----:B------:R-:W5:Y:S01]  /*5870*/  LDS.128 R36, [R0.X4+UR5+0xc0] ;  /* 0x0000c00500247984 */ /* 0x000f620008004c00 */
[C---:B------:R-:W-:Y:S01]  /*5880*/  FFMA R120, R30.reuse, R70, R115 ;  /* 0x000000461e787223 */ /* 0x040fe20000000073 */
[----:B------:R-:W-:Y:S01]  /*5890*/  FFMA R30, R30, R42, R29 ;  /* 0x0000002a1e1e7223 */ /* 0x000fe2000000001d */
        /* <DEDUP_REMOVED lines=9> */
[----:B------:R-:W2:Y:S01]  /*5930*/  LDS.128 R28, [R0.X4+UR5+0x140] ;  /* 0x00014005001c7984 */ /* 0x000ea20008004c00 */
        /* <DEDUP_REMOVED lines=8> */
[----:B------:R-:W-:Y:S01]  /*59c0*/  FFMA R116, R83, R71, R116 ;  /* 0x0000004753747223 */ /* 0x000fe20000000074 */
[----:B------:R-:W-:Y:S01]  /*59d0*/  LOP3.LUT R126, R126, 0x1c, RZ, 0xc0, !PT ;  /* 0x0000001c7e7e7812 */ /* 0x000fe200078ec0ff */
[----:B---3--:R-:W-:Y:S01]  /*59e0*/  FFMA R22, R12, R44, R89 ;  /* 0x0000002c0c167223 */ /* 0x008fe20000000059 */
[----:B------:R-:W-:-:S02]  /*59f0*/  FFMA R74, R82, R74, R73 ;  /* 0x0000004a524a7223 */ /* 0x000fc40000000049 */
[----:B------:R-:W-:Y:S01]  /*5a00*/  IADD3 R126, -R126, 0x6c, RZ ;  /* 0x0000006c7e7e7810 */ /* 0x000fe20007ffe1ff */
[----:B-1----:R-:W-:Y:S01]  /*5a10*/  FFMA R90, R12, R52, R90 ;  /* 0x000000340c5a7223 */ /* 0x002fe2000000005a */
[----:B------:R-:W-:Y:S01]  /*5a20*/  FFMA R43, R13, R45, R22 ;  /* 0x0000002d0d2b7223 */ /* 0x000fe20000000016 */
[----:B------:R-:W-:Y:S01]  /*5a30*/  FFMA R117, R83, R75, R74 ;  /* 0x0000004b53757223 */ /* 0x000fe2000000004a */
[----:B------:R-:W-:Y:S01]  /*5a40*/  IMNMX.U32 R126, R126, 0x6c, PT ;  /* 0x0000006c7e7e7817 */ /* 0x000fe20003800000 */
[C---:B----4-:R-:W-:Y:S01]  /*5a50*/  FFMA R20, R12.reuse, R48, R91 ;  /* 0x000000300c147223 */ /* 0x050fe2000000005b */
[C---:B------:R-:W-:Y:S01]  /*5a60*/  FFMA R41, R13.reuse, R53, R90 ;  /* 0x000000350d297223 */ /* 0x040fe2000000005a */
[----:B------:R-:W-:Y:S01]  /*5a70*/  LDS.128 R72, [R76+0x150] ;  /* 0x000150004c487984 */ /* 0x000fe20000000c00 */
[----:B-----5:R-:W-:Y:S01]  /*5a80*/  FFMA R92, R12, R8, R92 ;  /* 0x000000080c5c7223 */ /* 0x020fe2000000005c */
        /* <DEDUP_REMOVED lines=18> */
[----:B------:R-:W3:Y:S01]  /*5bb0*/  LDS.128 R12, [R0.X4+UR5+0x840] ;  /* 0x00084005000c7984 */ /* 0x000ee20008004c00 */
[C---:B------:R-:W-:Y:S01]  /*5bc0*/  FFMA R43, R37.reuse, R53, R86 ;  /* 0x00000035252b7223 */ /* 0x040fe20000000056 */
[----:B------:R-:W-:Y:S01]  /*5bd0*/  FFMA R40, R38, R10, R41 ;  /* 0x0000000a26287223 */ /* 0x000fe20000000029 */
[----:B------:R-:W-:Y:S01]  /*5be0*/  FFMA R37, R37, R49, R88 ;  /* 0x0000003125257223 */ /* 0x000fe20000000058 */
[C---:B------:R-:W-:Y:S01]  /*5bf0*/  FFMA R91, R39.reuse, R47, R36 ;  /* 0x0000002f275b7223 */ /* 0x040fe20000000024 */
[----:B--2---:R-:W-:Y:S01]  /*5c00*/  FFMA R36, R28, R44, R79 ;  /* 0x0000002c1c247223 */ /* 0x004fe2000000004f */
[C---:B------:R-:W-:Y:S01]  /*5c10*/  FFMA R90, R38.reuse, R54, R43 ;  /* 0x00000036265a7223 */ /* 0x040fe2000000002b */
[----:B------:R-:W-:Y:S01]  /*5c20*/  FFMA R92, R38, R50, R37 ;  /* 0x00000032265c7223 */ /* 0x000fe20000000025 */
[----:B------:R-:W-:Y:S01]  /*5c30*/  FFMA R89, R39, R11, R40 ;  /* 0x0000000b27597223 */ /* 0x000fe20000000028 */
[C---:B------:R-:W-:Y:S01]  /*5c40*/  FFMA R38, R28.reuse, R8, R77 ;  /* 0x000000081c267223 */ /* 0x040fe2000000004d */
[----:B------:R-:W2:Y:S01]  /*5c50*/  LDS.128 R40, [R0.X4+UR5+0x8c0] ;  /* 0x0008c00500287984 */ /* 0x000ea20008004c00 */
        /* <DEDUP_REMOVED lines=16> */
[----:B------:R-:W-:Y:S01]  /*5d60*/  FFMA R20, R20, R48, R67 ;  /* 0x0000003014147223 */ /* 0x000fe20000000043 */
[----:B------:R-:W-:Y:S01]  /*5d70*/  FFMA R85, R31, R11, R36 ;  /* 0x0000000b1f557223 */ /* 0x000fe20000000024 */
[----:B------:R-:W-:Y:S01]  /*5d80*/  FFMA R35, R21, R45, R66 ;  /* 0x0000002d15237223 */ /* 0x000fe20000000042 */
        /* <DEDUP_REMOVED lines=27> */
[C---:B--2---:R-:W-:Y:S01]  /*5f40*/  FFMA R14, R40.reuse, R8, R19 ;  /* 0x00000008280e7223 */ /* 0x044fe20000000013 */
        /* <DEDUP_REMOVED lines=53> */
[----:B------:R-:W4:Y:S01]  /*62a0*/  LDS.128 R28, [R0.X4+UR5+0x11c0] ;  /* 0x0011c005001c7984 */ /* 0x000f220008004c00 */
        /* <DEDUP_REMOVED lines=63> */
[----:B------:R-:W-:Y:S01]  /*66a0*/  FFMA R32, R30, R50, R65 ;  /* 0x000000321e207223 */ /* 0x000fe20000000041 */
[----:B-1----:R-:W-:Y:S01]  /*66b0*/  FFMA R28, R24, R48, R59 ;  /* 0x00000030181c7223 */ /* 0x002fe2000000003b */
        /* <DEDUP_REMOVED lines=29> */
[----:B------:R-:W-:Y:S01]  /*6890*/  LDS.128 R64, [R76+0xd0] ;  /* 0x0000d0004c407984 */ /* 0x000fe20000000c00 */
[----:B------:R-:W-:Y:S01]  /*68a0*/  FFMA R17, R17, R9, R60 ;  /* 0x0000000911117223 */ /* 0x000fe2000000003c */
[C---:B------:R-:W-:Y:S01]  /*68b0*/  FFMA R24, R18.reuse, R54, R25 ;  /* 0x0000003612187223 */ /* 0x040fe20000000019 */
[C---:B------:R-:W-:Y:S01]  /*68c0*/  FFMA R25, R19.reuse, R47, R16 ;  /* 0x0000002f13197223 */ /* 0x040fe20000000010 */
[----:B------:R-:W2:Y:S01]  /*68d0*/  LDS.128 R28, [R0.X4+UR5+0x50] ;  /* 0x00005005001c7984 */ /* 0x000ea20008004c00 */
        /* <DEDUP_REMOVED lines=11> */
[----:B------:R-:W5:Y:S01]  /*6990*/  LDS.128 R16, [R0.X4+UR5+0xd0] ;  /* 0x0000d00500107984 */ /* 0x000f620008004c00 */
        /* <DEDUP_REMOVED lines=10> */
[----:B------:R-:W-:-:S02]  /*6a40*/  FFMA R122, R7, R51, R122 ;  /* 0x00000033077a7223 */ /* 0x000fc4000000007a */
[----:B------:R-:W5:Y:S01]  /*6a50*/  LDS.128 R4, [R0.X4+UR5+0x150] ;  /* 0x0001500500047984 */ /* 0x000f620008004c00 */
        /* <DEDUP_REMOVED lines=16> */
[C---:B---3--:R-:W-:Y:S01]  /*6b60*/  FFMA R112, R28.reuse, R68, R112 ;  /* 0x000000441c707223 */ /* 0x048fe20000000070 */
[C---:B------:R-:W-:Y:S01]  /*6b70*/  FFMA R47, R29.reuse, R65, R8 ;  /* 0x000000411d2f7223 */ /* 0x040fe20000000008 */
[C---:B------:R-:W-:Y:S01]  /*6b80*/  FFMA R45, R29.reuse, R73, R114 ;  /* 0x000000491d2d7223 */ /* 0x040fe20000000072 */
[----:B------:R-:W1:Y:S01]  /*6b90*/  LDS.128 R8, [R0.X4+UR5+0x1d0] ;  /* 0x0001d00500087984 */ /* 0x000e620008004c00 */
[----:B----4-:R-:W-:Y:S01]  /*6ba0*/  FFMA R28, R28, R60, R93 ;  /* 0x0000003c1c1c7223 */ /* 0x010fe2000000005d */
[C---:B------:R-:W-:Y:S01]  /*6bb0*/  FFMA R49, R29.reuse, R69, R112 ;  /* 0x000000451d317223 */ /* 0x040fe20000000070 */
[C---:B------:R-:W-:Y:S01]  /*6bc0*/  FFMA R116, R30.reuse, R66, R47 ;  /* 0x000000421e747223 */ /* 0x040fe2000000002f */
[C---:B------:R-:W-:Y:S01]  /*6bd0*/  FFMA R44, R30.reuse, R74, R45 ;  /* 0x0000004a1e2c7223 */ /* 0x040fe2000000002d */
[----:B------:R-:W-:Y:S01]  /*6be0*/  FFMA R29, R29, R61, R28 ;  /* 0x0000003d1d1d7223 */ /* 0x000fe2000000001c */
[----:B------:R-:W-:Y:S01]  /*6bf0*/  FFMA R28, R30, R70, R49 ;  /* 0x000000461e1c7223 */ /* 0x000fe20000000031 */
[----:B-----5:R-:W-:Y:S01]  /*6c00*/  FFMA R90, R16, R72, R90 ;  /* 0x00000048105a7223 */ /* 0x020fe2000000005a */
        /* <DEDUP_REMOVED lines=27> */
[----:B------:R-:W-:Y:S01]  /*6dc0*/  FFMA R56, R19, R71, R56 ;  /* 0x0000004713387223 */ /* 0x000fe20000000038 */
        /* <DEDUP_REMOVED lines=37> */
[----:B------:R-:W-:Y:S01]  /*7020*/  FFMA R92, R30, R66, R49 ;  /* 0x000000421e5c7223 */ /* 0x000fe20000000031 */
[----:B------:R-:W-:Y:S01]  /*7030*/  FFMA R29, R29, R69, R80 ;  /* 0x000000451d1d7223 */ /* 0x000fe20000000050 */
[C---:B------:R-:W-:Y:S01]  /*7040*/  FFMA R90, R31.reuse, R63, R90 ;  /* 0x0000003f1f5a7223 */ /* 0x040fe2000000005a */
[C---:B------:R-:W-:Y:S01]  /*7050*/  FFMA R91, R31.reuse, R75, R28 ;  /* 0x0000004b1f5b7223 */ /* 0x040fe2000000001c */
[----:B---3--:R-:W-:Y:S01]  /*7060*/  FFMA R28, R16, R72, R41 ;  /* 0x00000048101c7223 */ /* 0x008fe20000000029 */
[----:B------:R-:W-:Y:S01]  /*7070*/  FFMA R30, R30, R70, R29 ;  /* 0x000000461e1e7223 */ /* 0x000fe2000000001d */
[C---:B------:R-:W-:Y:S01]  /*7080*/  FFMA R40, R16.reuse, R60, R40 ;  /* 0x0000003c10287223 */ /* 0x040fe20000000028 */
[C---:B------:R-:W-:Y:S01]  /*7090*/  FFMA R42, R16.reuse, R64, R42 ;  /* 0x00000040102a7223 */ /* 0x040fe2000000002a */
[----:B------:R-:W-:Y:S01]  /*70a0*/  FFMA R16, R16, R68, R43 ;  /* 0x0000004410107223 */ /* 0x000fe2000000002b */
[C---:B------:R-:W-:Y:S01]  /*70b0*/  FFMA R92, R31.reuse, R67, R92 ;  /* 0x000000431f5c7223 */ /* 0x040fe2000000005c */
[----:B------:R-:W-:Y:S01]  /*70c0*/  FFMA R93, R31, R71, R30 ;  /* 0x000000471f5d7223 */ /* 0x000fe2000000001e */
[C---:B------:R-:W-:Y:S01]  /*70d0*/  FFMA R43, R17.reuse, R73, R28 ;  /* 0x00000049112b7223 */ /* 0x040fe2000000001c */
        /* <DEDUP_REMOVED lines=61> */
[----:B------:R-:W3:Y:S01]  /*74b0*/  LDS.128 R8, [R0.X4+UR5+0x11d0] ;  /* 0x0011d00500087984 */ /* 0x000ee20008004c00 */
        /* <DEDUP_REMOVED lines=33> */
[----:B------:R-:W4:Y:S01]  /*76d0*/  LDS.128 R40, [R0.X4+UR5+0x1950] ;  /* 0x0019500500287984 */ /* 0x000f220008004c00 */
[C---:B------:R-:W-:Y:S01]  /*76e0*/  FFMA R2, R7.reuse, R63, R2 ;  /* 0x0000003f07027223 */ /* 0x040fe20000000002 */
[C---:B------:R-:W-:Y:S01]  /*76f0*/  FFMA R3, R7.reuse, R75, R34 ;  /* 0x0000004b07037223 */ /* 0x040fe20000000022 */
[C---:B------:R-:W-:Y:S01]  /*7700*/  FFMA R5, R7.reuse, R71, R6 ;  /* 0x0000004707057223 */ /* 0x040fe20000000006 */
[----:B------:R-:W-:Y:S01]  /*7710*/  FFMA R4, R7, R67, R4 ;  /* 0x0000004307047223 */ /* 0x000fe20000000004 */
[----:B------:R-:W5:Y:S01]  /*7720*/  LDS.128 R80, [R0.X4+UR5+0x19d0] ;  /* 0x0019d00500507984 */ /* 0x000f620008004c00 */
        /* <DEDUP_REMOVED lines=45> */
[----:B------:R-:W1:Y:S01]  /*7a00*/  LDS.128 R24, [R76+0x60] ;  /* 0x000060004c187984 */ /* 0x000e620000000c00 */
[----:B------:R-:W-:Y:S01]  /*7a10*/  FFMA R14, R22, R62, R21 ;  /* 0x0000003e160e7223 */ /* 0x000fe20000000015 */
[C---:B----4-:R-:W-:Y:S01]  /*7a20*/  FFMA R22, R40.reuse, R60, R125 ;  /* 0x0000003c28167223 */ /* 0x050fe2000000007d */
[C---:B------:R-:W-:Y:S01]  /*7a30*/  FFMA R20, R40.reuse, R64, R123 ;  /* 0x0000004028147223 */ /* 0x040fe2000000007b */
[----:B------:R-:W2:Y:S01]  /*7a40*/  LDS.128 R44, [R76+0xe0] ;  /* 0x0000e0004c2c7984 */ /* 0x000ea20000000c00 */
[C---:B------:R-:W-:Y:S01]  /*7a50*/  FFMA R14, R23.reuse, R63, R14 ;  /* 0x0000003f170e7223 */ /* 0x040fe2000000000e */
[C---:B------:R-:W-:Y:S01]  /*7a60*/  FFMA R15, R23.reuse, R75, R32 ;  /* 0x0000004b170f7223 */ /* 0x040fe20000000020 */
[----:B------:R-:W-:Y:S01]  /*7a70*/  FFMA R34, R23, R71, R34 ;  /* 0x0000004717227223 */ /* 0x000fe20000000022 */
[----:B------:R-:W3:Y:S01]  /*7a80*/  LDS.128 R48, [R76+0x160] ;  /* 0x000160004c307984 */ /* 0x000ee20000000c00 */
[C---:B------:R-:W-:Y:S01]  /*7a90*/  FFMA R103, R41.reuse, R61, R22 ;  /* 0x0000003d29677223 */ /* 0x040fe20000000016 */
[C---:B------:R-:W-:Y:S01]  /*7aa0*/  FFMA R107, R41.reuse, R65, R20 ;  /* 0x00000041296b7223 */ /* 0x040fe20000000014 */
[C---:B------:R-:W-:Y:S01]  /*7ab0*/  FFMA R124, R40.reuse, R72, R124 ;  /* 0x00000048287c7223 */ /* 0x040fe2000000007c */
[----:B------:R-:W4:Y:S01]  /*7ac0*/  LDS.128 R52, [R76+0x1e0] ;  /* 0x0001e0004c347984 */ /* 0x000f220000000c00 */
[----:B------:R-:W-:Y:S01]  /*7ad0*/  FFMA R122, R40, R68, R122 ;  /* 0x00000044287a7223 */ /* 0x000fe2000000007a */
[C---:B------:R-:W-:Y:S01]  /*7ae0*/  FFMA R40, R42.reuse, R62, R103 ;  /* 0x0000003e2a287223 */ /* 0x040fe20000000067 */
[C---:B------:R-:W-:Y:S01]  /*7af0*/  FFMA R105, R41.reuse, R73, R124 ;  /* 0x0000004929697223 */ /* 0x040fe2000000007c */
[----:B------:R-:W4:Y:S01]  /*7b00*/  LDS.128 R20, [R0.X4+UR5+0xe0] ;  /* 0x0000e00500147984 */ /* 0x000f220008004c00 */
[----:B------:R-:W-:Y:S01]  /*7b10*/  FFMA R41, R41, R69, R122 ;  /* 0x0000004529297223 */ /* 0x000fe2000000007a */
[C---:B------:R-:W-:Y:S01]  /*7b20*/  FFMA R32, R42.reuse, R66, R107 ;  /* 0x000000422a207223 */ /* 0x040fe2000000006b */
[C---:B------:R-:W-:Y:S01]  /*7b30*/  FFMA R124, R42.reuse, R74, R105 ;  /* 0x0000004a2a7c7223 */ /* 0x040fe20000000069 */
[C---:B------:R-:W-:Y:S01]  /*7b40*/  FFMA R125, R43.reuse, R63, R40 ;  /* 0x0000003f2b7d7223 */ /* 0x040fe20000000028 */
[----:B------:R-:W-:Y:S01]  /*7b50*/  FFMA R122, R42, R70, R41 ;  /* 0x000000462a7a7223 */ /* 0x000fe20000000029 */
[C---:B------:R-:W-:Y:S01]  /*7b60*/  FFMA R123, R43.reuse, R67, R32 ;  /* 0x000000432b7b7223 */ /* 0x040fe20000000020 */
[C---:B------:R-:W-:Y:S01]  /*7b70*/  FFMA R124, R43.reuse, R75, R124 ;  /* 0x0000004b2b7c7223 */ /* 0x040fe2000000007c */
[C---:B-----5:R-:W-:Y:S01]  /*7b80*/  FFMA R64, R80.reuse, R64, R119 ;  /* 0x0000004050407223 */ /* 0x060fe20000000077 */
[----:B------:R-:W-:Y:S01]  /*7b90*/  FFMA R122, R43, R71, R122 ;  /* 0x000000472b7a7223 */ /* 0x000fe2000000007a */
[C---:B------:R-:W-:Y:S01]  /*7ba0*/  FFMA R118, R80.reuse, R68, R118 ;  /* 0x0000004450767223 */ /* 0x040fe20000000076 */
        /* <DEDUP_REMOVED lines=12> */
[----:B------:R-:W5:Y:S01]  /*7c70*/  LDS.128 R64, [R0.X4+UR5+0x1e0] ;  /* 0x0001e00500407984 */ /* 0x000f620008004c00 */
[C---:B-1----:R-:W-:Y:S01]  /*7c80*/  FFMA R60, R36.reuse, R24, R115 ;  /* 0x00000018243c7223 */ /* 0x042fe20000000073 */
[C---:B------:R-:W-:Y:S01]  /*7c90*/  FFMA R120, R83.reuse, R63, R120 ;  /* 0x0000003f53787223 */ /* 0x040fe20000000078 */
[C---:B------:R-:W-:Y:S01]  /*7ca0*/  FFMA R32, R83.reuse, R71, R32 ;  /* 0x0000004753207223 */ /* 0x040fe20000000020 */
[----:B------:R-:W-:Y:S01]  /*7cb0*/  FFMA R119, R83, R75, R74 ;  /* 0x0000004b53777223 */ /* 0x000fe2000000004a */
[C---:B--2---:R-:W-:Y:S01]  /*7cc0*/  FFMA R116, R36.reuse, R44, R116 ;  /* 0x0000002c24747223 */ /* 0x044fe20000000074 */
[----:B------:R-:W-:Y:S01]  /*7cd0*/  FFMA R63, R37, R25, R60 ;  /* 0x00000019253f7223 */ /* 0x000fe2000000003c */
[----:B---3--:R-:W-:-:S02]  /*7ce0*/  FFMA R62, R36, R48, R117 ;  /* 0x00000030243e7223 */ /* 0x008fc40000000075 */
[C---:B------:R-:W-:Y:S01]  /*7cf0*/  FFMA R61, R37.reuse, R45, R116 ;  /* 0x0000002d253d7223 */ /* 0x040fe20000000074 */
[----:B----4-:R-:W-:Y:S01]  /*7d00*/  FFMA R36, R36, R52, R57 ;  /* 0x0000003424247223 */ /* 0x010fe20000000039 */
[C---:B------:R-:W-:Y:S02]  /*7d10*/  FFMA R57, R37.reuse, R49, R62 ;  /* 0x0000003125397223 */ /* 0x040fe4000000003e */
        /* <DEDUP_REMOVED lines=17> */
[----:B------:R-:W-:Y:S01]  /*7e30*/  FFMA R20, R22, R50, R63 ;  /* 0x0000003216147223 */ /* 0x000fe2000000003f */
[----:B------:R-:W-:Y:S01]  /*7e40*/  FFMA R21, R21, R25, R56 ;  /* 0x0000001915157223 */ /* 0x000fe20000000038 */
[----:B-----5:R-:W-:Y:S01]  /*7e50*/  FFMA R100, R40, R44, R100 ;  /* 0x0000002c28647223 */ /* 0x020fe20000000064 */
[C---:B------:R-:W-:Y:S01]  /*7e60*/  FFMA R112, R22.reuse, R54, R61 ;  /* 0x0000003616707223 */ /* 0x040fe2000000003d */
[C---:B------:R-:W-:Y:S01]  /*7e70*/  FFMA R110, R22.reuse, R46, R69 ;  /* 0x0000002e166e7223 */ /* 0x040fe20000000045 */
[----:B------:R-:W-:Y:S01]  /*7e80*/  FFMA R56, R22, R26, R21 ;  /* 0x0000001a16387223 */ /* 0x000fe20000000015 */
[----:B------:R-:W-:Y:S01]  /*7e90*/  FFMA R111, R23, R51, R20 ;  /* 0x00000033176f7223 */ /* 0x000fe20000000014 */
[C---:B------:R-:W-:Y:S01]  /*7ea0*/  FFMA R20, R40.reuse, R48, R99 ;  /* 0x0000003028147223 */ /* 0x040fe20000000063 */
[----:B------:R-:W-:Y:S01]  /*7eb0*/  FFMA R69, R41, R45, R100 ;  /* 0x0000002d29457223 */ /* 0x000fe20000000064 */
[----:B------:R-:W-:Y:S01]  /*7ec0*/  FFMA R98, R40, R52, R98 ;  /* 0x0000003428627223 */ /* 0x000fe20000000062 */
[----:B------:R-:W2:Y:S01]  /*7ed0*/  LDS.128 R60, [R0.X4+UR5+0x8e0] ;  /* 0x0008e005003c7984 */ /* 0x000ea20008004c00 */
        /* <DEDUP_REMOVED lines=25> */
[----:B-1----:R-:W-:Y:S01]  /*8070*/  FFMA R92, R36, R44, R92 ;  /* 0x0000002c245c7223 */ /* 0x002fe2000000005c */
        /* <DEDUP_REMOVED lines=60> */
[C---:B------:R-:W-:Y:S01]  /*8440*/  FFMA R69, R65.reuse, R45, R20 ;  /* 0x0000002d41457223 */ /* 0x040fe20000000014 */
[C---:B------:R-:W-:Y:S01]  /*8450*/  FFMA R35, R65.reuse, R53, R22 ;  /* 0x0000003541237223 */ /* 0x040fe20000000016 */
[----:B------:R-:W-:Y:S01]  /*8460*/  FFMA R59, R65, R49, R58 ;  /* 0x00000031413b7223 */ /* 0x000fe2000000003a */
[----:B------:R-:W1:Y:S01]  /*8470*/  LDS.128 R20, [R0.X4+UR5+0x1160] ;  /* 0x0011600500147984 */ /* 0x000e620008004c00 */
[----:B------:R-:W-:Y:S01]  /*8480*/  FFMA R58, R66, R46, R69 ;  /* 0x0000002e423a7223 */ /* 0x000fe20000000045 */
[----:B------:R-:W-:Y:S01]  /*8490*/  FFMA R64, R64, R24, R77 ;  /* 0x0000001840407223 */ /* 0x000fe2000000004d */
[----:B------:R-:W-:Y:S01]  /*84a0*/  FFMA R86, R66, R50, R59 ;  /* 0x0000003242567223 */ /* 0x000fe2000000003b */
[----:B------:R-:W-:Y:S01]  /*84b0*/  LDS.128 R72, [R76+0x170] ;  /* 0x000170004c487984 */ /* 0x000fe20000000c00 */
[----:B------:R-:W-:Y:S01]  /*84c0*/  FFMA R85, R67, R47, R58 ;  /* 0x0000002f43557223 */ /* 0x000fe2000000003a */
[----:B------:R-:W-:Y:S01]  /*84d0*/  FFMA R65, R65, R25, R64 ;  /* 0x0000001941417223 */ /* 0x000fe20000000040 */
[C---:B--2---:R-:W-:Y:S01]  /*84e0*/  FFMA R58, R36.reuse, R52, R28 ;  /* 0x00000034243a7223 */ /* 0x044fe2000000001c */
[C---:B------:R-:W-:Y:S01]  /*84f0*/  FFMA R28, R36.reuse, R48, R29 ;  /* 0x00000030241c7223 */ /* 0x040fe2000000001d */
[----:B------:R-:W-:Y:S01]  /*8500*/  FFMA R30, R36, R44, R30 ;  /* 0x0000002c241e7223 */ /* 0x000fe2000000001e */
[----:B------:R-:W-:Y:S01]  /*8510*/  FFMA R84, R66, R26, R65 ;  /* 0x0000001a42547223 */ /* 0x000fe20000000041 */
[----:B------:R-:W-:Y:S01]  /*8520*/  FFMA R36, R36, R24, R31 ;  /* 0x0000001824247223 */ /* 0x000fe2000000001f */
        /* <DEDUP_REMOVED lines=55> */
[----:B------:R-:W2:Y:S01]  /*88a0*/  LDS.128 R20, [R0.X4+UR5+0x1960] ;  /* 0x0019600500147984 */ /* 0x000ea20008004c00 */
[----:B------:R-:W-:Y:S01]  /*88b0*/  FFMA R9, R31, R27, R28 ;  /* 0x0000001b1f097223 */ /* 0x000fe2000000001c */
[----:B------:R-:W-:Y:S01]  /*88c0*/  FFMA R6, R30, R54, R7 ;  /* 0x000000361e067223 */ /* 0x000fe20000000007 */
[----:B---3--:R-:W-:Y:S01]  /*88d0*/  FFMA R28, R36, R24, R13 ;  /* 0x00000018241c7223 */ /* 0x008fe2000000000d */
        /* <DEDUP_REMOVED lines=21> */
[-C--:B------:R-:W-:Y:S01]  /*8a30*/  FFMA R93, R63, R27.reuse, R62 ;  /* 0x0000001b3f5d7223 */ /* 0x080fe2000000003e */
[C---:B-1----:R-:W-:Y:S01]  /*8a40*/  FFMA R38, R16.reuse, R48, R15 ;  /* 0x0000003010267223 */ /* 0x042fe2000000000f */
[----:B------:R-:W-:Y:S01]  /*8a50*/  LDS.128 R60, [R0.X4+UR5+0x70] ;  /* 0x00007005003c7984 */ /* 0x000fe20008004c00 */
[----:B------:R-:W-:Y:S01]  /*8a60*/  FFMA R13, R39, R27, R36 ;  /* 0x0000001b270d7223 */ /* 0x000fe20000000024 */
[C---:B------:R-:W-:Y:S01]  /*8a70*/  FFMA R36, R16.reuse, R44, R33 ;  /* 0x0000002c10247223 */ /* 0x040fe20000000021 */
[C---:B------:R-:W-:Y:S01]  /*8a80*/  FFMA R34, R16.reuse, R24, R34 ;  /* 0x0000001810227223 */ /* 0x040fe20000000022 */
[----:B------:R-:W1:Y:S01]  /*8a90*/  LDS.128 R64, [R76+0xf0] ;  /* 0x0000f0004c407984 */ /* 0x000e620000000c00 */
        /* <DEDUP_REMOVED lines=8> */
[----:B------:R-:W-:Y:S01]  /*8b20*/  FFMA R34, R18, R26, R35 ;  /* 0x0000001a12227223 */ /* 0x000fe20000000023 */
[C---:B------:R-:W-:Y:S01]  /*8b30*/  FFMA R10, R39.reuse, R55, R10 ;  /* 0x00000037270a7223 */ /* 0x040fe2000000000a */
[C---:B------:R-:W-:Y:S01]  /*8b40*/  FFMA R11, R39.reuse, R51, R58 ;  /* 0x00000033270b7223 */ /* 0x040fe2000000003a */
[----:B------:R-:W-:Y:S01]  /*8b50*/  FFMA R12, R39, R47, R12 ;  /* 0x0000002f270c7223 */ /* 0x000fe2000000000c */
[C---:B------:R-:W-:Y:S01]  /*8b60*/  FFMA R15, R19.reuse, R51, R36 ;  /* 0x00000033130f7223 */ /* 0x040fe20000000024 */
[----:B--2---:R-:W-:Y:S01]  /*8b70*/  FFMA R124, R20, R48, R124 ;  /* 0x00000030147c7223 */ /* 0x004fe2000000007c */
[----:B------:R-:W2:Y:S01]  /*8b80*/  LDS.128 R36, [R0.X4+UR5+0xf0] ;  /* 0x0000f00500247984 */ /* 0x000ea20008004c00 */
[C---:B------:R-:W-:Y:S01]  /*8b90*/  FFMA R14, R18.reuse, R54, R17 ;  /* 0x00000036120e7223 */ /* 0x040fe20000000011 */
[----:B------:R-:W-:Y:S01]  /*8ba0*/  FFMA R16, R18, R46, R33 ;  /* 0x0000002e12107223 */ /* 0x000fe20000000021 */
[----:B------:R-:W-:Y:S01]  /*8bb0*/  FFMA R17, R19, R27, R34 ;  /* 0x0000001b13117223 */ /* 0x000fe20000000022 */
[C---:B------:R-:W-:Y:S01]  /*8bc0*/  FFMA R34, R20.reuse, R52, R125 ;  /* 0x0000003414227223 */ /* 0x040fe2000000007d */
[C---:B------:R-:W-:Y:S01]  /*8bd0*/  FFMA R18, R20.reuse, R44, R123 ;  /* 0x0000002c14127223 */ /* 0x040fe2000000007b */
[----:B------:R-:W-:Y:S01]  /*8be0*/  FFMA R33, R21, R49, R124 ;  /* 0x0000003115217223 */ /* 0x000fe2000000007c */
[C---:B------:R-:W-:Y:S01]  /*8bf0*/  FFMA R14, R19.reuse, R55, R14 ;  /* 0x00000037130e7223 */ /* 0x040fe2000000000e */
[----:B------:R-:W-:Y:S01]  /*8c00*/  FFMA R16, R19, R47, R16 ;  /* 0x0000002f13107223 */ /* 0x000fe20000000010 */
[C---:B------:R-:W-:Y:S01]  /*8c10*/  FFMA R19, R21.reuse, R53, R34 ;  /* 0x0000003515137223 */ /* 0x040fe20000000022 */
[----:B------:R-:W-:Y:S01]  /*8c20*/  FFMA R122, R20, R24, R122 ;  /* 0x00000018147a7223 */ /* 0x000fe2000000007a */
[C---:B------:R-:W-:Y:S01]  /*8c30*/  FFMA R35, R21.reuse, R45, R18 ;  /* 0x0000002d15237223 */ /* 0x040fe20000000012 */
[----:B------:R-:W-:Y:S01]  /*8c40*/  FFMA R34, R22, R50, R33 ;  /* 0x0000003216227223 */ /* 0x000fe20000000021 */
[----:B---3--:R-:W-:Y:S01]  /*8c50*/  FFMA R32, R28, R24, R32 ;  /* 0x000000181c207223 */ /* 0x008fe20000000020 */
[----:B------:R-:W-:Y:S01]  /*8c60*/  FFMA R21, R21, R25, R122 ;  /* 0x0000001915157223 */ /* 0x000fe2000000007a */
[C---:B------:R-:W-:Y:S01]  /*8c70*/  FFMA R18, R22.reuse, R54, R19 ;  /* 0x0000003616127223 */ /* 0x040fe20000000013 */
[----:B------:R-:W-:Y:S01]  /*8c80*/  FFMA R20, R22, R46, R35 ;  /* 0x0000002e16147223 */ /* 0x000fe20000000023 */
        /* <DEDUP_REMOVED lines=24> */
[C---:B----4-:R-:W-:Y:S01]  /*8e10*/  FFMA R24, R60.reuse, R68, R115 ;  /* 0x000000443c187223 */ /* 0x050fe20000000073 */
[----:B-----5:R-:W-:Y:S01]  /*8e20*/  FFMA R60, R60, R76, R57 ;  /* 0x0000004c3c3c7223 */ /* 0x020fe20000000039 */
[C---:B------:R-:W-:Y:S01]  /*8e30*/  FFMA R27, R61.reuse, R65, R116 ;  /* 0x000000413d1b7223 */ /* 0x040fe20000000074 */
[C---:B------:R-:W-:Y:S01]  /*8e40*/  FFMA R25, R61.reuse, R73, R26 ;  /* 0x000000493d197223 */ /* 0x040fe2000000001a */
[C---:B------:R-:W-:Y:S01]  /*8e50*/  FFMA R45, R61.reuse, R69, R24 ;  /* 0x000000453d2d7223 */ /* 0x040fe20000000018 */
[----:B------:R-:W-:Y:S01]  /*8e60*/  FFMA R61, R61, R77, R60 ;  /* 0x0000004d3d3d7223 */ /* 0x000fe2000000003c */
[----:B------:R-:W-:Y:S01]  /*8e70*/  FFMA R24, R62, R66, R27 ;  /* 0x000000423e187223 */ /* 0x000fe2000000001b */
[C---:B--2---:R-:W-:Y:S01]  /*8e80*/  FFMA R112, R36.reuse, R76, R112 ;  /* 0x0000004c24707223 */ /* 0x044fe20000000070 */
[----:B------:R-:W-:Y:S01]  /*8e90*/  FFMA R110, R36, R64, R110 ;  /* 0x00000040246e7223 */ /* 0x000fe2000000006e */
[----:B------:R-:W-:Y:S01]  /*8ea0*/  FFMA R44, R62, R78, R61 ;  /* 0x0000004e3e2c7223 */ /* 0x000fe2000000003d */
[----:B------:R-:W-:Y:S01]  /*8eb0*/  FFMA R61, R63, R67, R24 ;  /* 0x000000433f3d7223 */ /* 0x000fe20000000018 */
[----:B------:R-:W-:Y:S01]  /*8ec0*/  FFMA R24, R36, R72, R111 ;  /* 0x0000004824187223 */ /* 0x000fe2000000006f */
        /* <DEDUP_REMOVED lines=9> */
[-C--:B------:R-:W-:Y:S01]  /*8f60*/  FFMA R63, R63, R79.reuse, R44 ;  /* 0x0000004f3f3f7223 */ /* 0x080fe2000000002c */
        /* <DEDUP_REMOVED lines=56> */
[C---:B---3--:R-:W-:Y:S01]  /*92f0*/  FFMA R100, R36.reuse, R76, R100 ;  /* 0x0000004c24647223 */ /* 0x048fe20000000064 */
        /* <DEDUP_REMOVED lines=19> */
[C---:B-1----:R-:W-:Y:S01]  /*9430*/  FFMA R38, R32.reuse, R76, R83 ;  /* 0x0000004c20267223 */ /* 0x042fe20000000053 */
        /* <DEDUP_REMOVED lines=34> */
[----:B------:R-:W4:Y:S01]  /*9660*/  LDS.128 R100, [R0.X4+UR5+0x18f0] ;  /* 0x0018f00500647984 */ /* 0x000f220008004c00 */
        /* <DEDUP_REMOVED lines=31> */
[----:B------:R-:W5:Y:S01]  /*9860*/  LDS.128 R104, [R0.X4+UR5+0x1970] ;  /* 0x0019700500687984 */ /* 0x000f620008004c00 */
        /* <DEDUP_REMOVED lines=15> */
[-C--:B----4-:R-:W-:Y:S01]  /*9960*/  FFMA R16, R100, R64.reuse, R16 ;  /* 0x0000004064107223 */ /* 0x090fe20000000010 */
[----:B------:R-:W-:Y:S01]  /*9970*/  FFMA R24, R83, R71, R24 ;  /* 0x0000004753187223 */ /* 0x000fe20000000018 */
[C---:B---3--:R-:W-:Y:S01]  /*9980*/  FFMA R8, R88.reuse, R64, R8 ;  /* 0x0000004058087223 */ /* 0x048fe20000000008 */
[C---:B------:R-:W-:Y:S01]  /*9990*/  FFMA R2, R88.reuse, R72, R7 ;  /* 0x0000004858027223 */ /* 0x040fe20000000007 */
        /* <DEDUP_REMOVED lines=32> */
[----:B------:R-:W-:Y:S01]  /*9ba0*/  FFMA R4, R102, R78, R3 ;  /* 0x0000004e66047223 */ /* 0x000fe20000000003 */
[----:B------:R-:W-:Y:S01]  /*9bb0*/  FFMA R84, R90, R70, R89 ;  /* 0x000000465a547223 */ /* 0x000fe20000000059 */
[C---:B-----5:R-:W-:Y:S01]  /*9bc0*/  FFMA R88, R104.reuse, R68, R21 ;  /* 0x0000004468587223 */ /* 0x060fe20000000015 */
[----:B------:R-:W-:Y:S01]  /*9bd0*/  FFMA R13, R103, R67, R2 ;  /* 0x00000043670d7223 */ /* 0x000fe20000000002 */
[----:B------:R-:W-:Y:S01]  /*9be0*/  IADD3 R2, P0, R143, UR6, RZ ;  /* 0x000000068f027c10 */ /* 0x000fe2000ff1e0ff */
[----:B------:R-:W-:Y:S01]  /*9bf0*/  FFMA R15, R103, R79, R4 ;  /* 0x0000004f670f7223 */ /* 0x000fe20000000004 */
[----:B------:R-:W-:Y:S01]  /*9c00*/  IADD3 R4, P2, R145, UR6, RZ ;  /* 0x0000000691047c10 */ /* 0x000fe2000ff5e0ff */
[----:B------:R-:W-:Y:S01]  /*9c10*/  FFMA R20, R104, R64, R20 ;  /* 0x0000004068147223 */ /* 0x000fe20000000014 */
[----:B------:R-:W-:Y:S01]  /*9c20*/  IADD3.X R3, R142, UR7, RZ, P0, !PT ;  /* 0x000000078e037c10 */ /* 0x000fe200087fe4ff */
[----:B------:R-:W-:Y:S01]  /*9c30*/  FFMA R90, R104, R72, R19 ;  /* 0x00000048685a7223 */ /* 0x000fe20000000013 */
[----:B------:R-:W-:Y:S01]  /*9c40*/  ISETP.GE.U32.AND P0, PT, R136, R126, PT ;  /* 0x0000007e8800720c */ /* 0x000fe20003f06070 */
[----:B------:R-:W-:Y:S01]  /*9c50*/  FFMA R100, R100, R68, R17 ;  /* 0x0000004464647223 */ /* 0x000fe20000000011 */
[----:B------:R-:W-:Y:S01]  /*9c60*/  IADD3 R6, P3, R147, UR6, RZ ;  /* 0x0000000693067c10 */ /* 0x000fe2000ff7e0ff */
[----:B------:R-:W-:Y:S01]  /*9c70*/  FFMA R14, R102, R74, R5 ;  /* 0x0000004a660e7223 */ /* 0x000fe20000000005 */
[----:B------:R-:W-:Y:S01]  /*9c80*/  LEA R21, R131, R135, 0xd ;  /* 0x0000008783157211 */ /* 0x000fe200078e68ff */
[----:B------:R-:W-:Y:S01]  /*9c90*/  FFMA R104, R104, R76, R18 ;  /* 0x0000004c68687223 */ /* 0x000fe20000000012 */
[C---:B------:R-:W-:Y:S01]  /*9ca0*/  FFMA R86, R91.reuse, R75, R86 ;  /* 0x0000004b5b567223 */ /* 0x040fe20000000056 */
[----:B------:R-:W-:Y:S01]  /*9cb0*/  FFMA R84, R91, R71, R84 ;  /* 0x000000475b547223 */ /* 0x000fe20000000054 */
[----:B------:R-:W-:Y:S01]  /*9cc0*/  IADD3.X R5, R144, UR7, RZ, P2, !PT ;  /* 0x0000000790057c10 */ /* 0x000fe200097fe4ff */
[----:B------:R-:W1:Y:S01]  /*9cd0*/  LDS.128 R16, [R0.X4+UR5+0x19f0] ;  /* 0x0019f00500107984 */ /* 0x000e620008004c00 */
[----:B------:R-:W-:Y:S01]  /*9ce0*/  LEA R89, R131, R134, 0xd ;  /* 0x0000008683597211 */ /* 0x000fe200078e68ff */
[----:B------:R-:W-:Y:S01]  /*9cf0*/  FFMA R93, R93, R69, R92 ;  /* 0x000000455d5d7223 */ /* 0x000fe2000000005c */
[----:B------:R-:W-:Y:S01]  /*9d00*/  IADD3.X R7, R146, UR7, RZ, P3, !PT ;  /* 0x0000000792077c10 */ /* 0x000fe20009ffe4ff */
[----:B------:R-:W-:Y:S06]  /*9d10*/  BAR.SYNC 0x0 ;  /* 0x0000000000007b1d */ /* 0x000fec0000000000 */
[C---:B------:R-:W-:Y:S01]  /*9d20*/  LEA R91, R131.reuse, R133, 0xd ;  /* 0x00000085835b7211 */ /* 0x040fe200078e68ff */
[----:B------:R-:W-:Y:S01]  /*9d30*/  @!PT LDS RZ, [RZ] ;  /* 0x00000000fffff984 */ /* 0x000fe20000000800 */
[----:B------:R-:W-:Y:S01]  /*9d40*/  @!PT LDS RZ, [RZ] ;  /* 0x00000000fffff984 */ /* 0x000fe20000000800 */
[----:B------:R-:W-:Y:S01]  /*9d50*/  @!PT LDS RZ, [RZ] ;  /* 0x00000000fffff984 */ /* 0x000fe20000000800 */
[----:B------:R2:W-:Y:S01]  /*9d60*/  LDGSTS.E.BYPASS.128 [R21], [R2.64], !P0 ;  /* 0x0000000002157fae */ /* 0x0005e2000c101c4a */
[----:B------:R-:W-:Y:S01]  /*9d70*/  FFMA R8, R94, R70, R93 ;  /* 0x000000465e087223 */ /* 0x000fe2000000005d */
[----:B------:R-:W-:Y:S01]  /*9d80*/  LEA R93, R131, R132, 0xd ;  /* 0x00000084835d7211 */ /* 0x000fe200078e68ff */
[----:B------:R-:W-:Y:S01]  /*9d90*/  FFMA R10, R95, R75, R10 ;  /* 0x0000004b5f0a7223 */ /* 0x000fe2000000000a */
[----:B------:R3:W-:Y:S01]  /*9da0*/  LDGSTS.E.BYPASS.128 [R89], [R4.64], !P0 ;  /* 0x0000000004597fae */ /* 0x0007e2000c101c4a */
[----:B------:R-:W-:Y:S01]  /*9db0*/  LEA R0, R131, 0x4000, 0xe ;  /* 0x0000400083007811 */ /* 0x000fe200078e70ff */
[----:B------:R-:W-:Y:S01]  /*9dc0*/  FFMA R8, R95, R71, R8 ;  /* 0x000000475f087223 */ /* 0x000fe20000000008 */
[----:B------:R-:W-:Y:S01]  /*9dd0*/  FFMA R101, R101, R69, R100 ;  /* 0x0000004565657223 */ /* 0x000fe20000000064 */
[----:B------:R4:W-:Y:S01]  /*9de0*/  LDGSTS.E.BYPASS.128 [R91], [R6.64], !P0 ;  /* 0x00000000065b7fae */ /* 0x0009e2000c101c4a */
[----:B------:R-:W-:Y:S01]  /*9df0*/  IADD3 R95, R140, R0, RZ ;  /* 0x000000008c5f7210 */ /* 0x000fe20007ffe0ff */
[----:B------:R-:W-:Y:S01]  /*9e00*/  FFMA R14, R103, R75, R14 ;  /* 0x0000004b670e7223 */ /* 0x000fe2000000000e */
[----:B------:R-:W-:Y:S01]  /*9e10*/  FFMA R12, R102, R70, R101 ;  /* 0x00000046660c7223 */ /* 0x000fe20000000065 */
[----:B--2---:R-:W-:Y:S01]  /*9e20*/  IADD3 R2, P1, R149, UR6, RZ ;  /* 0x0000000695027c10 */ /* 0x004fe2000ff3e0ff */
[----:B------:R-:W-:Y:S01]  /*9e30*/  USHF.L.U32 UR5, UR4, 0xd, URZ ;  /* 0x0000000d04057899 */ /* 0x000fe2000800063f */
[----:B------:R-:W-:Y:S01]  /*9e40*/  IADD3 R21, R135, R0, RZ ;  /* 0x0000000087157210 */ /* 0x000fe20007ffe0ff */
[----:B------:R-:W-:Y:S01]  /*9e50*/  FFMA R12, R103, R71, R12 ;  /* 0x00000047670c7223 */ /* 0x000fe2000000000c */
[----:B------:R-:W-:-:S02]  /*9e60*/  IADD3.X R3, R148, UR7, RZ, P1, !PT ;  /* 0x0000000794037c10 */ /* 0x000fc40008ffe4ff */
[----:B---3--:R-:W-:Y:S02]  /*9e70*/  IADD3 R4, P1, R153, UR6, RZ ;  /* 0x0000000699047c10 */ /* 0x008fe4000ff3e0ff */
[----:B----4-:R-:W-:Y:S01]  /*9e80*/  IADD3 R6, P2, R151, UR6, RZ ;  /* 0x0000000697067c10 */ /* 0x010fe2000ff5e0ff */
[----:B------:R2:W-:Y:S01]  /*9e90*/  LDGSTS.E.BYPASS.128 [R93], [R2.64], !P0 ;  /* 0x00000000025d7fae */ /* 0x0005e2000c101c4a */
[----:B------:R-:W-:Y:S02]  /*9ea0*/  IADD3.X R5, R152, UR7, RZ, P1, !PT ;  /* 0x0000000798057c10 */ /* 0x000fe40008ffe4ff */
[----:B------:R-:W-:Y:S01]  /*9eb0*/  IADD3.X R7, R150, UR7, RZ, P2, !PT ;  /* 0x0000000796077c10 */ /* 0x000fe200097fe4ff */
[----:B------:R-:W0:Y:S01]  /*9ec0*/  LDGDEPBAR ;  /* 0x00000000000079af */ /* 0x000e220000000000 */
[-C--:B------:R-:W-:Y:S02]  /*9ed0*/  IADD3 R89, R134, R0.reuse, RZ ;  /* 0x0000000086597210 */ /* 0x080fe40007ffe0ff */
[-C--:B------:R-:W-:Y:S01]  /*9ee0*/  IADD3 R91, R133, R0.reuse, RZ ;  /* 0x00000000855b7210 */ /* 0x080fe20007ffe0ff */
[----:B------:R3:W-:Y:S01]  /*9ef0*/  LDGSTS.E.BYPASS.128 [R21], [R6.64], !P0 ;  /* 0x0000000006157fae */ /* 0x0007e2000c101c4a */
[----:B------:R-:W-:Y:S01]  /*9f00*/  IADD3 R99, R139, R0, RZ ;  /* 0x000000008b637210 */ /* 0x000fe20007ffe0ff */
[----:B-1----:R-:W-:Y:S01]  /*9f10*/  FFMA R22, R16, R76, R22 ;  /* 0x0000004c10167223 */ /* 0x002fe20000000016 */
[----:B------:R-:W-:Y:S01]  /*9f20*/  IADD3 R101, R138, R0, RZ ;  /* 0x000000008a657210 */ /* 0x000fe20007ffe0ff */
[----:B------:R1:W-:Y:S01]  /*9f30*/  LDGSTS.E.BYPASS.128 [R89], [R4.64], !P0 ;  /* 0x0000000004597fae */ /* 0x0003e2000c101c4a */
[----:B--2---:R-:W-:Y:S01]  /*9f40*/  IADD3 R2, P2, R155, UR6, RZ ;  /* 0x000000069b027c10 */ /* 0x004fe2000ff5e0ff */
[----:B------:R-:W-:Y:S01]  /*9f50*/  FFMA R72, R16, R72, R23 ;  /* 0x0000004810487223 */ /* 0x000fe20000000017 */
[----:B------:R-:W-:Y:S01]  /*9f60*/  IADD3 R93, R132, R0, RZ ;  /* 0x00000000845d7210 */ /* 0x000fe20007ffe0ff */
[----:B------:R-:W-:Y:S01]  /*9f70*/  FFMA R68, R16, R68, R97 ;  /* 0x0000004410447223 */ /* 0x000fe20000000061 */
[----:B------:R-:W-:Y:S01]  /*9f80*/  IADD3.X R3, R154, UR7, RZ, P2, !PT ;  /* 0x000000079a037c10 */ /* 0x000fe200097fe4ff */
[----:B------:R-:W-:Y:S01]  /*9f90*/  FFMA R96, R16, R64, R96 ;  /* 0x0000004010607223 */ /* 0x000fe20000000060 */
[----:B------:R-:W-:Y:S01]  /*9fa0*/  IADD3 R103, R137, R0, RZ ;  /* 0x0000000089677210 */ /* 0x000fe20007ffe0ff */
[-C--:B---3--:R-:W-:Y:S01]  /*9fb0*/  FFMA R21, R105, R77.reuse, R104 ;  /* 0x0000004d69157223 */ /* 0x088fe20000000068 */
[----:B------:R-:W-:Y:S01]  /*9fc0*/  IADD3 R6, P1, R157, UR6, RZ ;  /* 0x000000069d067c10 */ /* 0x000fe2000ff3e0ff */
[----:B------:R2:W-:Y:S01]  /*9fd0*/  LDGSTS.E.BYPASS.128 [R91], [R2.64], !P0 ;  /* 0x00000000025b7fae */ /* 0x0005e2000c101c4a */
[----:B------:R-:W-:Y:S01]  /*9fe0*/  FFMA R77, R17, R77, R22 ;  /* 0x0000004d114d7223 */ /* 0x000fe20000000016 */
[----:B-1----:R-:W-:Y:S01]  /*9ff0*/  IADD3 R4, P2, R159, UR6, RZ ;  /* 0x000000069f047c10 */ /* 0x002fe2000ff5e0ff */
[-C--:B------:R-:W-:Y:S01]  /*a000*/  FFMA R89, R105, R73.reuse, R90 ;  /* 0x0000004969597223 */ /* 0x080fe2000000005a */
[----:B------:R-:W-:Y:S01]  /*a010*/  IADD3.X R7, R156, UR7, RZ, P1, !PT ;  /* 0x000000079c077c10 */ /* 0x000fe20008ffe4ff */
[----:B------:R-:W-:Y:S01]  /*a020*/  FFMA R73, R17, R73, R72 ;  /* 0x0000004911497223 */ /* 0x000fe20000000048 */
[----:B------:R-:W-:-:S03]  /*a030*/  IADD3.X R5, R158, UR7, RZ, P2, !PT ;  /* 0x000000079e057c10 */ /* 0x000fc600097fe4ff */
[----:B------:R1:W-:Y:S01]  /*a040*/  LDGSTS.E.BYPASS.128 [R93], [R6.64], !P0 ;  /* 0x00000000065d7fae */ /* 0x0003e2000c101c4a */
[-C--:B------:R-:W-:Y:S01]  /*a050*/  FFMA R22, R18, R74.reuse, R73 ;  /* 0x0000004a12167223 */ /* 0x080fe20000000049 */
[----:B--2---:R-:W-:Y:S02]  /*a060*/  IADD3 R2, P1, R161, UR6, RZ ;  /* 0x00000006a1027c10 */ /* 0x004fe4000ff3e0ff */
[----:B------:R2:W-:Y:S01]  /*a070*/  LDGSTS.E.BYPASS.128 [R95], [R4.64], !P0 ;  /* 0x00000000045f7fae */ /* 0x0005e2000c101c4a */
[C---:B------:R-:W-:Y:S01]  /*a080*/  FFMA R91, R105.reuse, R65, R20 ;  /* 0x00000041695b7223 */ /* 0x040fe20000000014 */
[-C--:B------:R-:W-:Y:S01]  /*a090*/  FFMA R105, R105, R69.reuse, R88 ;  /* 0x0000004569697223 */ /* 0x080fe20000000058 */
[----:B------:R-:W-:Y:S01]  /*a0a0*/  IADD3.X R3, R160, UR7, RZ, P1, !PT ;  /* 0x00000007a0037c10 */ /* 0x000fe20008ffe4ff */
[C---:B------:R-:W-:Y:S01]  /*a0b0*/  FFMA R20, R106.reuse, R74, R89 ;  /* 0x0000004a6a147223 */ /* 0x040fe20000000059 */
[C---:B------:R-:W-:Y:S01]  /*a0c0*/  FFMA R69, R17.reuse, R69, R68 ;  /* 0x0000004511457223 */ /* 0x040fe20000000044 */
[----:B------:R-:W-:Y:S01]  /*a0d0*/  FFMA R17, R17, R65, R96 ;  /* 0x0000004111117223 */ /* 0x000fe20000000060 */
[C---:B------:R-:W-:Y:S01]  /*a0e0*/  FFMA R0, R106.reuse, R66, R91 ;  /* 0x000000426a007223 */ /* 0x040fe2000000005b */
[----:B-1----:R-:W-:Y:S01]  /*a0f0*/  IADD3 R6, P2, R163, UR6, RZ ;  /* 0x00000006a3067c10 */ /* 0x002fe2000ff5e0ff */
[----:B------:R1:W-:Y:S01]  /*a100*/  LDGSTS.E.BYPASS.128 [R99], [R2.64], !P0 ;  /* 0x0000000002637fae */ /* 0x0003e2000c101c4a */
[----:B------:R-:W-:Y:S01]  /*a110*/  FFMA R88, R106, R78, R21 ;  /* 0x0000004e6a587223 */ /* 0x000fe20000000015 */
[----:B------:R-:W-:Y:S01]  /*a120*/  FFMA R66, R18, R66, R17 ;  /* 0x0000004212427223 */ /* 0x000fe20000000011 */
[----:B--2---:R-:W-:Y:S01]  /*a130*/  IADD3 R4, P3, R165, UR6, RZ ;  /* 0x00000006a5047c10 */ /* 0x004fe2000ff7e0ff */
[----:B------:R-:W-:Y:S01]  /*a140*/  UIADD3 UR6, UP1, UR6, 0x80, URZ ;  /* 0x0000008006067890 */ /* 0x000fe2000ff3e03f */
[----:B------:R-:W-:Y:S01]  /*a150*/  IADD3.X R7, R162, UR7, RZ, P2, !PT ;  /* 0x00000007a2077c10 */ /* 0x000fe200097fe4ff */
[----:B------:R-:W-:Y:S01]  /*a160*/  FFMA R106, R106, R70, R105 ;  /* 0x000000466a6a7223 */ /* 0x000fe20000000069 */
[----:B------:R-:W-:Y:S01]  /*a170*/  IADD3.X R5, R164, UR7, RZ, P3, !PT ;  /* 0x00000007a4057c10 */ /* 0x000fe20009ffe4ff */
[----:B------:R-:W-:Y:S01]  /*a180*/  UIADD3.X UR7, URZ, UR7, URZ, UP1, !UPT ;  /* 0x000000073f077290 */ /* 0x000fe20008ffe43f */
[C---:B------:R-:W-:Y:S01]  /*a190*/  FFMA R22, R19.reuse, R75, R22 ;  /* 0x0000004b13167223 */ /* 0x040fe20000000016 */
[----:B------:R2:W-:Y:S01]  /*a1a0*/  LDGSTS.E.BYPASS.128 [R101], [R6.64], !P0 ;  /* 0x0000000006657fae */ /* 0x0005e2000c101c4a */
[----:B------:R-:W-:-:S03]  /*a1b0*/  FFMA R21, R19, R67, R66 ;  /* 0x0000004313157223 */ /* 0x000fc60000000042 */
[----:B------:R3:W-:Y:S01]  /*a1c0*/  LDGSTS.E.BYPASS.128 [R103], [R4.64], !P0 ;  /* 0x0000000004677fae */ /* 0x0007e2000c101c4a */
[----:B------:R-:W-:-:S03]  /*a1d0*/  ISETP.GE.U32.AND P0, PT, R136, 0x8c, PT ;  /* 0x0000008c8800780c */ /* 0x000fc60003f06070 */
[----:B------:R-:W0:Y:S01]  /*a1e0*/  LDGDEPBAR ;  /* 0x00000000000079af */ /* 0x000e220000000000 */
[C---:B--2---:R-:W-:Y:S01]  /*a1f0*/  FFMA R6, R107.reuse, R75, R20 ;  /* 0x0000004b6b067223 */ /* 0x044fe20000000014 */
[C---:B------:R-:W-:Y:S01]  /*a200*/  FFMA R20, R18.reuse, R70, R69 ;  /* 0x0000004612147223 */ /* 0x040fe20000000045 */
[----:B------:R-:W-:Y:S01]  /*a210*/  FFMA R18, R18, R78, R77 ;  /* 0x0000004e12127223 */ /* 0x000fe2000000004d */
[C---:B------:R-:W-:Y:S01]  /*a220*/  FFMA R7, R107.reuse, R79, R88 ;  /* 0x0000004f6b077223 */ /* 0x040fe20000000058 */
[C---:B---3--:R-:W-:Y:S01]  /*a230*/  FFMA R5, R107.reuse, R67, R0 ;  /* 0x000000436b057223 */ /* 0x048fe20000000000 */
[----:B------:R-:W-:Y:S01]  /*a240*/  FFMA R4, R107, R71, R106 ;  /* 0x000000476b047223 */ /* 0x000fe2000000006a */
[C---:B------:R-:W-:Y:S01]  /*a250*/  FFMA R23, R19.reuse, R79, R18 ;  /* 0x0000004f13177223 */ /* 0x040fe20000000012 */
[----:B------:R-:W-:Y:S01]  /*a260*/  FFMA R20, R19, R71, R20 ;  /* 0x0000004713147223 */ /* 0x000fe20000000014 */
[----:B------:R-:W-:-:S04]  /*a270*/  DEPBAR.LE SB0, 0x2 ;  /* 0x000080800000791a */ /* 0x000fc80000000000 */
[----:B------:R-:W-:Y:S06]  /*a280*/  BAR.SYNC 0x0 ;  /* 0x0000000000007b1d */ /* 0x000fec0000000000 */
[----:B-1----:R-:W-:Y:S01]  /*a290*/  @P0 CALL.REL.NOINC `(.L_x_0) ;  /* 0x0000001000000944 */ /* 0x002fe20003c00000 */
[----:B------:R-:W-:Y:S05]  /*a2a0*/  BRA `(.L_x_1) ;  /* 0xffff70d000007947 */ /* 0x000fea000383ffff */
.L_x_0:
[----:B------:R-:W2:Y:S01]  /*a2b0*/  LDL.LU R92, [R1] ;  /* 0x00000000015c7983 */ /* 0x000ea20000300800 */
[----:B------:R-:W-:Y:S01]  /*a2c0*/  ULDC UR4, c[0x0][0x178] ;  /* 0x00005e0000047ab9 */ /* 0x000fe20000000800 */
[----:B------:R-:W-:Y:S01]  /*a2d0*/  LOP3.LUT R3, R141, 0x4, RZ, 0xfc, !PT ;  /* 0x000000048d037812 */ /* 0x000fe200078efcff */
[----:B------:R-:W-:Y:S01]  /*a2e0*/  UIMAD UR4, UR4, 0x32, URZ ;  /* 0x00000032040478a4 */ /* 0x000fe2000f8e023f */
[----:B------:R-:W1:Y:S01]  /*a2f0*/  S2R R126, SR_TID.X ;  /* 0x00000000007e7919 */ /* 0x000e620000002100 */
[----:B------:R-:W-:-:S04]  /*a300*/  DEPBAR.LE SB0, 0x0 ;  /* 0x000080000000791a */ /* 0x000fc80000000000 */
[----:B------:R-:W3:Y:S01]  /*a310*/  S2R R0, SR_TID.X ;  /* 0x0000000000007919 */ /* 0x000ee20000002100 */
[C---:B------:R-:W-:Y:S02]  /*a320*/  LOP3.LUT R16, R141.reuse, 0x8, RZ, 0xfc, !PT ;  /* 0x000000088d107812 */ /* 0x040fe400078efcff */
[----:B------:R-:W-:Y:S02]  /*a330*/  LOP3.LUT R17, R141, 0x14, RZ, 0xfc, !PT ;  /* 0x000000148d117812 */ /* 0x000fe400078efcff */
[----:B-1----:R-:W-:Y:S02]  /*a340*/  SHF.L.U32 R126, R126, 0x2, RZ ;  /* 0x000000027e7e7819 */ /* 0x002fe400000006ff */
[----:B---3--:R-:W-:Y:S01]  /*a350*/  SHF.R.U32.HI R0, RZ, 0x5, R0 ;  /* 0x00000005ff007819 */ /* 0x008fe20000011600 */
[----:B------:R-:W-:Y:S06]  /*a360*/  BAR.SYNC 0x0 ;  /* 0x0000000000007b1d */ /* 0x000fec0000000000 */
[----:B--2---:R-:W-:-:S02]  /*a370*/  LOP3.LUT R2, R92, 0x7c, R126, 0xf8, !PT ;  /* 0x0000007c5c027812 */ /* 0x004fc400078ef87e */
[----:B------:R-:W-:Y:S02]  /*a380*/  LOP3.LUT R126, R126, 0x7c, RZ, 0xc0, !PT ;  /* 0x0000007c7e7e7812 */ /* 0x000fe400078ec0ff */
[----:B------:R-:W-:-:S04]  /*a390*/  ISETP.GE.AND P0, PT, R2, 0xac, PT ;  /* 0x000000ac0200780c */ /* 0x000fc80003f06270 */
[----:B------:R-:W-:Y:S02]  /*a3a0*/  ISETP.LT.AND P2, PT, R3, UR4, !P0 ;  /* 0x0000000403007c0c */ /* 0x000fe4000c741270 */
[----:B------:R-:W-:Y:S02]  /*a3b0*/  LOP3.LUT R3, R141, 0xc, RZ, 0xfc, !PT ;  /* 0x0000000c8d037812 */ /* 0x000fe400078efcff */
[----:B------:R-:W-:Y:S02]  /*a3c0*/  ISETP.LT.AND P1, PT, R16, UR4, !P0 ;  /* 0x0000000410007c0c */ /* 0x000fe4000c721270 */
[----:B------:R-:W-:Y:S02]  /*a3d0*/  ISETP.LT.AND P6, PT, R3, UR4, !P0 ;  /* 0x0000000403007c0c */ /* 0x000fe4000c7c1270 */
[----:B------:R-:W-:Y:S02]  /*a3e0*/  SGXT.U32 R3, R0, 0x2 ;  /* 0x000000020003781a */ /* 0x000fe40000000000 */
[----:B------:R-:W-:-:S02]  /*a3f0*/  LOP3.LUT R16, R141, 0x10, RZ, 0xfc, !PT ;  /* 0x000000108d107812 */ /* 0x000fc400078efcff */
[----:B------:R-:W-:Y:S01]  /*a400*/  ISETP.LT.AND P3, PT, R141, UR4, !P0 ;  /* 0x000000048d007c0c */ /* 0x000fe2000c761270 */
[----:B------:R-:W-:Y:S01]  /*a410*/  IMAD R72, R3, 0x210, R126 ;  /* 0x0000021003487824 */ /* 0x000fe200078e027e */
[----:B------:R-:W-:Y:S02]  /*a420*/  ISETP.LT.AND P5, PT, R16, UR4, !P0 ;  /* 0x0000000410007c0c */ /* 0x000fe4000c7a1270 */
[----:B------:R-:W-:Y:S02]  /*a430*/  ISETP.LT.AND P4, PT, R17, UR4, !P0 ;  /* 0x0000000411007c0c */ /* 0x000fe4000c781270 */
[----:B------:R-:W-:Y:S01]  /*a440*/  SHF.L.U32 R0, R72, 0x2, RZ ;  /* 0x0000000248007819 */ /* 0x000fe200000006ff */
[----:B------:R-:W-:Y:S04]  /*a450*/  STS.128 [R72.X4], R60 ;  /* 0x0000003c48007388 */ /* 0x000fe80000004c00 */
[----:B------:R-:W-:Y:S01]  /*a460*/  IMAD R0, R3, -0x630, R0 ;  /* 0xfffff9d003007824 */ /* 0x000fe200078e0200 */
[----:B------:R-:W-:Y:S04]  /*a470*/  STS.128 [R72.X4+0x210], R56 ;  /* 0x0002103848007388 */ /* 0x000fe80000004c00 */
[----:B------:R-:W-:Y:S04]  /*a480*/  STS.128 [R72.X4+0x420], R52 ;  /* 0x0004203448007388 */ /* 0x000fe80000004c00 */
[----:B------:R-:W-:Y:S04]  /*a490*/  STS.128 [R72.X4+0x630], R48 ;  /* 0x0006303048007388 */ /* 0x000fe80000004c00 */
[----:B------:R-:W-:Y:S06]  /*a4a0*/  BAR.SYNC 0x0 ;  /* 0x0000000000007b1d */ /* 0x000fec0000000000 */
[----:B------:R-:W1:Y:S04]  /*a4b0*/  LDS.128 R76, [R0] ;  /* 0x00000000004c7984 */ /* 0x000e680000000c00 */
[----:B------:R-:W2:Y:S04]  /*a4c0*/  LDS.128 R88, [R0+0x840] ;  /* 0x0008400000587984 */ /* 0x000ea80000000c00 */
[----:B------:R-:W3:Y:S04]  /*a4d0*/  LDS.128 R64, [R0+0x1080] ;  /* 0x0010800000407984 */ /* 0x000ee80000000c00 */
[----:B------:R-:W4:Y:S04]  /*a4e0*/  LDS.128 R68, [R0+0x18c0] ;  /* 0x0018c00000447984 */ /* 0x000f280000000c00 */
[----:B------:R-:W-:Y:S06]  /*a4f0*/  BAR.SYNC 0x0 ;  /* 0x0000000000007b1d */ /* 0x000fec0000000000 */
[----:B------:R-:W-:Y:S04]  /*a500*/  STS.128 [R72.X4], R44 ;  /* 0x0000002c48007388 */ /* 0x000fe80000004c00 */
[----:B------:R-:W-:Y:S04]  /*a510*/  STS.128 [R72.X4+0x210], R40 ;  /* 0x0002102848007388 */ /* 0x000fe80000004c00 */
[----:B------:R-:W-:Y:S04]  /*a520*/  STS.128 [R72.X4+0x420], R36 ;  /* 0x0004202448007388 */ /* 0x000fe80000004c00 */
[----:B------:R-:W-:Y:S04]  /*a530*/  STS.128 [R72.X4+0x630], R32 ;  /* 0x0006302048007388 */ /* 0x000fe80000004c00 */
[----:B------:R-:W-:Y:S06]  /*a540*/  BAR.SYNC 0x0 ;  /* 0x0000000000007b1d */ /* 0x000fec0000000000 */
[----:B------:R-:W5:Y:S01]  /*a550*/  LDS.128 R60, [R0] ;  /* 0x00000000003c7984 */ /* 0x000f620000000c00 */
[----:B------:R-:W-:Y:S01]  /*a560*/  IMAD R44, R141, 0xac, R2 ;  /* 0x000000ac8d2c7824 */ /* 0x000fe200078e0202 */
[----:B------:R-:W-:-:S02]  /*a570*/  MOV R45, 0x4 ;  /* 0x00000004002d7802 */ /* 0x000fc40000000f00 */
[----:B------:R-:W1:Y:S03]  /*a580*/  LDS.128 R56, [R0+0x840] ;  /* 0x0008400000387984 */ /* 0x000e660000000c00 */
[C---:B------:R-:W-:Y:S01]  /*a590*/  IMAD.WIDE R2, R44.reuse, R45, c[0x0][0x170] ;  /* 0x00005c002c027625 */ /* 0x040fe200078e022d */
[----:B------:R-:W1:Y:S04]  /*a5a0*/  LDS.128 R48, [R0+0x1080] ;  /* 0x0010800000307984 */ /* 0x000e680000000c00 */
[----:B------:R-:W1:Y:S04]  /*a5b0*/  LDS.128 R52, [R0+0x18c0] ;  /* 0x0018c00000347984 */ /* 0x000e680000000c00 */
[----:B------:R-:W-:Y:S06]  /*a5c0*/  BAR.SYNC 0x0 ;  /* 0x0000000000007b1d */ /* 0x000fec0000000000 */
[----:B------:R-:W-:Y:S04]  /*a5d0*/  STS.128 [R72.X4], R28 ;  /* 0x0000001c48007388 */ /* 0x000fe80000004c00 */
[----:B------:R-:W-:Y:S04]  /*a5e0*/  STS.128 [R72.X4+0x210], R24 ;  /* 0x0002101848007388 */ /* 0x000fe80000004c00 */
[----:B------:R-:W-:Y:S04]  /*a5f0*/  STS.128 [R72.X4+0x420], R80 ;  /* 0x0004205048007388 */ /* 0x000fe80000004c00 */
[----:B------:R-:W-:Y:S04]  /*a600*/  STS.128 [R72.X4+0x630], R84 ;  /* 0x0006305448007388 */ /* 0x000fe80000004c00 */
[----:B------:R-:W-:Y:S06]  /*a610*/  BAR.SYNC 0x0 ;  /* 0x0000000000007b1d */ /* 0x000fec0000000000 */
[----:B------:R-:W1:Y:S01]  /*a620*/  LDS.128 R40, [R0] ;  /* 0x0000000000287984 */ /* 0x000e620000000c00 */
[----:B------:R-:W-:-:S02]  /*a630*/  IADD3 R24, R44, 0x2b0, RZ ;  /* 0x000002b02c187810 */ /* 0x000fc40007ffe0ff */
[----:B------:R-:W-:Y:S01]  /*a640*/  LOP3.LUT R26, R141, 0x18, RZ, 0xfc, !PT ;  /* 0x000000188d1a7812 */ /* 0x000fe200078efcff */
[----:B------:R-:W1:Y:S02]  /*a650*/  LDS.128 R36, [R0+0x840] ;  /* 0x0008400000247984 */ /* 0x000e640000000c00 */
[----:B------:R-:W-:Y:S02]  /*a660*/  IMAD.WIDE R24, R24, R45, c[0x0][0x170] ;  /* 0x00005c0018187625 */ /* 0x000fe400078e022d */
[----:B------:R-:W1:Y:S04]  /*a670*/  LDS.128 R16, [R0+0x1080] ;  /* 0x0010800000107984 */ /* 0x000e680000000c00 */
[----:B------:R-:W2:Y:S04]  /*a680*/  LDS.128 R32, [R0+0x18c0] ;  /* 0x0018c00000207984 */ /* 0x000ea80000000c00 */
[----:B------:R-:W-:Y:S06]  /*a690*/  BAR.SYNC 0x0 ;  /* 0x0000000000007b1d */ /* 0x000fec0000000000 */
[----:B------:R3:W-:Y:S04]  /*a6a0*/  STS.128 [R72.X4], R8 ;  /* 0x0000000848007388 */ /* 0x0007e80000004c00 */
[----:B------:R-:W-:Y:S04]  /*a6b0*/  STS.128 [R72.X4+0x420], R4 ;  /* 0x0004200448007388 */ /* 0x000fe80000004c00 */
[----:B------:R-:W-:Y:S04]  /*a6c0*/  STS.128 [R72.X4+0x210], R12 ;  /* 0x0002100c48007388 */ /* 0x000fe80000004c00 */
[----:B------:R-:W-:Y:S01]  /*a6d0*/  STS.128 [R72.X4+0x630], R20 ;  /* 0x0006301448007388 */ /* 0x000fe20000004c00 */
[----:B---3--:R-:W-:-:S03]  /*a6e0*/  IADD3 R9, R44, 0x560, RZ ;  /* 0x000005602c097810 */ /* 0x008fc60007ffe0ff */
[----:B------:R-:W-:Y:S06]  /*a6f0*/  BAR.SYNC 0x0 ;  /* 0x0000000000007b1d */ /* 0x000fec0000000000 */
[----:B------:R-:W-:Y:S01]  /*a700*/  IADD3 R6, R44, 0x810, RZ ;  /* 0x000008102c067810 */ /* 0x000fe20007ffe0ff */
[-C--:B------:R-:W-:Y:S01]  /*a710*/  IMAD.WIDE R4, R9, R45.reuse, c[0x0][0x170] ;  /* 0x00005c0009047625 */ /* 0x080fe200078e022d */
[C---:B------:R-:W-:Y:S01]  /*a720*/  LOP3.LUT R8, R141.reuse, 0x1c, RZ, 0xfc, !PT ;  /* 0x0000001c8d087812 */ /* 0x040fe200078efcff */
[----:B-1----:R1:W-:Y:S01]  /*a730*/  @P3 STG.E.128 [R2.64], R76 ;  /* 0x0000004c02003986 */ /* 0x0023e2000c101d0a */
[----:B------:R-:W-:Y:S01]  /*a740*/  ISETP.LT.AND P3, PT, R26, UR4, !P0 ;  /* 0x000000041a007c0c */ /* 0x000fe2000c761270 */
[----:B------:R-:W-:Y:S01]  /*a750*/  IMAD.WIDE R6, R6, R45, c[0x0][0x170] ;  /* 0x00005c0006067625 */ /* 0x000fe200078e022d */
[----:B------:R-:W-:Y:S01]  /*a760*/  IADD3 R10, R44, 0xac0, RZ ;  /* 0x00000ac02c0a7810 */ /* 0x000fe20007ffe0ff */
[----:B--2---:R-:W-:Y:S01]  /*a770*/  @P2 STG.E.128 [R24.64], R88 ;  /* 0x0000005818002986 */ /* 0x004fe2000c101d0a */
[----:B------:R-:W-:-:S02]  /*a780*/  LOP3.LUT R9, R141, 0x24, RZ, 0xfc, !PT ;  /* 0x000000248d097812 */ /* 0x000fc400078efcff */
[----:B------:R-:W-:Y:S01]  /*a790*/  ISETP.LT.AND P2, PT, R8, UR4, !P0 ;  /* 0x0000000408007c0c */ /* 0x000fe2000c741270 */
[----:B------:R-:W2:Y:S01]  /*a7a0*/  LDS.128 R20, [R0] ;  /* 0x0000000000147984 */ /* 0x000ea20000000c00 */
[C---:B------:R-:W-:Y:S02]  /*a7b0*/  LOP3.LUT R8, R141.reuse, 0x20, RZ, 0xfc, !PT ;  /* 0x000000208d087812 */ /* 0x040fe400078efcff */
[----:B------:R-:W-:Y:S01]  /*a7c0*/  LOP3.LUT R11, R141, 0x38, RZ, 0xfc, !PT ;  /* 0x000000388d0b7812 */ /* 0x000fe200078efcff */
[----:B------:R-:W3:Y:S01]  /*a7d0*/  LDS.128 R24, [R0+0x840] ;  /* 0x0008400000187984 */ /* 0x000ee20000000c00 */
[----:B------:R-:W-:-:S03]  /*a7e0*/  IADD3 R12, R44, 0x1830, RZ ;  /* 0x000018302c0c7810 */ /* 0x000fc60007ffe0ff */
[----:B------:R-:W2:Y:S01]  /*a7f0*/  LDS.128 R28, [R0+0x1080] ;  /* 0x00108000001c7984 */ /* 0x000ea20000000c00 */
[----:B-1----:R-:W-:Y:S01]  /*a800*/  IMAD.WIDE R2, R10, R45, c[0x0][0x170] ;  /* 0x00005c000a027625 */ /* 0x002fe200078e022d */
[----:B------:R-:W-:Y:S02]  /*a810*/  IADD3 R10, R44, 0x1020, RZ ;  /* 0x000010202c0a7810 */ /* 0x000fe40007ffe0ff */
[----:B------:R1:W-:Y:S01]  /*a820*/  @P1 STG.E.128 [R4.64], R64 ;  /* 0x0000004004001986 */ /* 0x0003e2000c101d0a */
[----:B------:R-:W-:Y:S02]  /*a830*/  ISETP.LT.AND P1, PT, R8, UR4, !P0 ;  /* 0x0000000408007c0c */ /* 0x000fe4000c721270 */
[----:B------:R-:W-:Y:S01]  /*a840*/  LOP3.LUT R8, R141, 0x28, RZ, 0xfc, !PT ;  /* 0x000000288d087812 */ /* 0x000fe200078efcff */
[----:B----4-:R4:W-:Y:S01]  /*a850*/  @P6 STG.E.128 [R6.64], R68 ;  /* 0x0000004406006986 */ /* 0x0109e2000c101d0a */
[----:B------:R-:W-:Y:S02]  /*a860*/  ISETP.LT.AND P6, PT, R9, UR4, !P0 ;  /* 0x0000000409007c0c */ /* 0x000fe4000c7c1270 */
[----:B------:R-:W-:Y:S01]  /*a870*/  IADD3 R9, R44, 0xd70, RZ ;  /* 0x00000d702c097810 */ /* 0x000fe20007ffe0ff */
[----:B-----5:R5:W-:Y:S01]  /*a880*/  @P5 STG.E.128 [R2.64], R60 ;  /* 0x0000003c02005986 */ /* 0x020be2000c101d0a */
[----:B------:R-:W-:-:S02]  /*a890*/  ISETP.LT.AND P5, PT, R8, UR4, !P0 ;  /* 0x0000000408007c0c */ /* 0x000fc4000c7a1270 */
[----:B------:R-:W-:Y:S01]  /*a8a0*/  LOP3.LUT R8, R141, 0x2c, RZ, 0xfc, !PT ;  /* 0x0000002c8d087812 */ /* 0x000fe200078efcff */
[-C--:B-1----:R-:W-:Y:S01]  /*a8b0*/  IMAD.WIDE R4, R9, R45.reuse, c[0x0][0x170] ;  /* 0x00005c0009047625 */ /* 0x082fe200078e022d */
[C---:B------:R-:W-:Y:S02]  /*a8c0*/  LOP3.LUT R9, R141.reuse, 0x30, RZ, 0xfc, !PT ;  /* 0x000000308d097812 */ /* 0x040fe400078efcff */
[----:B----4-:R-:W-:Y:S02]  /*a8d0*/  IADD3 R6, R44, 0x12d0, RZ ;  /* 0x000012d02c067810 */ /* 0x010fe40007ffe0ff */
[----:B------:R1:W-:Y:S01]  /*a8e0*/  @P4 STG.E.128 [R4.64], R56 ;  /* 0x0000003804004986 */ /* 0x0003e2000c101d0a */
[----:B------:R-:W-:Y:S01]  /*a8f0*/  ISETP.LT.AND P4, PT, R8, UR4, !P0 ;  /* 0x0000000408007c0c */ /* 0x000fe2000c781270 */
[-C--:B-----5:R-:W-:Y:S01]  /*a900*/  IMAD.WIDE R2, R10, R45.reuse, c[0x0][0x170] ;  /* 0x00005c000a027625 */ /* 0x0a0fe200078e022d */
[----:B------:R-:W-:Y:S02]  /*a910*/  IADD3 R8, R44, 0x1580, RZ ;  /* 0x000015802c087810 */ /* 0x000fe40007ffe0ff */
[----:B------:R-:W-:Y:S01]  /*a920*/  LOP3.LUT R10, R141, 0x34, RZ, 0xfc, !PT ;  /* 0x000000348d0a7812 */ /* 0x000fe200078efcff */
[----:B------:R-:W-:Y:S01]  /*a930*/  IMAD.WIDE R6, R6, R45, c[0x0][0x170] ;  /* 0x00005c0006067625 */ /* 0x000fe200078e022d */
[----:B------:R4:W-:Y:S01]  /*a940*/  @P3 STG.E.128 [R2.64], R48 ;  /* 0x0000003002003986 */ /* 0x0009e2000c101d0a */
[----:B------:R-:W-:-:S02]  /*a950*/  ISETP.LT.AND P3, PT, R9, UR4, !P0 ;  /* 0x0000000409007c0c */ /* 0x000fc4000c761270 */
[-C--:B------:R-:W-:Y:S01]  /*a960*/  IMAD.WIDE R8, R8, R45.reuse, c[0x0][0x170] ;  /* 0x00005c0008087625 */ /* 0x080fe200078e022d */
[----:B------:R-:W-:Y:S01]  /*a970*/  LOP3.LUT R141, R141, 0x3c, RZ, 0xfc, !PT ;  /* 0x0000003c8d8d7812 */ /* 0x000fe200078efcff */
[----:B------:R5:W-:Y:S01]  /*a980*/  @P2 STG.E.128 [R6.64], R52 ;  /* 0x0000003406002986 */ /* 0x000be2000c101d0a */
[----:B------:R-:W-:Y:S02]  /*a990*/  ISETP.LT.AND P2, PT, R10, UR4, !P0 ;  /* 0x000000040a007c0c */ /* 0x000fe4000c741270 */
[----:B------:R-:W-:Y:S01]  /*a9a0*/  IADD3 R10, R44, 0x2040, RZ ;  /* 0x000020402c0a7810 */ /* 0x000fe20007ffe0ff */
[----:B------:R2:W-:Y:S01]  /*a9b0*/  @P1 STG.E.128 [R8.64], R40 ;  /* 0x0000002808001986 */ /* 0x0005e2000c101d0a */
[----:B------:R-:W-:Y:S01]  /*a9c0*/  ISETP.LT.AND P1, PT, R11, UR4, !P0 ;  /* 0x000000040b007c0c */ /* 0x000fe2000c721270 */
[----:B-1----:R-:W-:Y:S01]  /*a9d0*/  IMAD.WIDE R4, R12, R45, c[0x0][0x170] ;  /* 0x00005c000c047625 */ /* 0x002fe200078e022d */
[----:B------:R-:W-:Y:S02]  /*a9e0*/  ISETP.LT.AND P0, PT, R141, UR4, !P0 ;  /* 0x000000048d007c0c */ /* 0x000fe4000c701270 */
[----:B------:R-:W-:-:S02]  /*a9f0*/  IADD3 R11, R44, 0x22f0, RZ ;  /* 0x000022f02c0b7810 */ /* 0x000fc40007ffe0ff */
[C---:B------:R-:W-:Y:S01]  /*aa00*/  IADD3 R12, R44.reuse, 0x25a0, RZ ;  /* 0x000025a02c0c7810 */ /* 0x040fe20007ffe0ff */
[----:B------:R1:W-:Y:S01]  /*aa10*/  @P6 STG.E.128 [R4.64], R36 ;  /* 0x0000002404006986 */ /* 0x0003e2000c101d0a */
[----:B----4-:R-:W-:-:S03]  /*aa20*/  IADD3 R2, R44, 0x1ae0, RZ ;  /* 0x00001ae02c027810 */ /* 0x010fc60007ffe0ff */
[----:B------:R-:W-:Y:S01]  /*aa30*/  IMAD.WIDE R12, R12, R45, c[0x0][0x170] ;  /* 0x00005c000c0c7625 */ /* 0x000fe200078e022d */
[----:B-----5:R-:W-:-:S03]  /*aa40*/  IADD3 R6, R44, 0x1d90, RZ ;  /* 0x00001d902c067810 */ /* 0x020fc60007ffe0ff */
[----:B------:R-:W-:-:S04]  /*aa50*/  IMAD.WIDE R2, R2, R45, c[0x0][0x170] ;  /* 0x00005c0002027625 */ /* 0x000fc800078e022d */
[-C--:B------:R-:W-:Y:S01]  /*aa60*/  IMAD.WIDE R6, R6, R45.reuse, c[0x0][0x170] ;  /* 0x00005c0006067625 */ /* 0x080fe200078e022d */
[----:B------:R1:W-:Y:S03]  /*aa70*/  @P5 STG.E.128 [R2.64], R16 ;  /* 0x0000001002005986 */ /* 0x0003e6000c101d0a */
[-C--:B--2---:R-:W-:Y:S01]  /*aa80*/  IMAD.WIDE R8, R10, R45.reuse, c[0x0][0x170] ;  /* 0x00005c000a087625 */ /* 0x084fe200078e022d */
[----:B------:R1:W-:Y:S03]  /*aa90*/  @P4 STG.E.128 [R6.64], R32 ;  /* 0x0000002006004986 */ /* 0x0003e6000c101d0a */
[----:B------:R-:W-:Y:S01]  /*aaa0*/  IMAD.WIDE R10, R11, R45, c[0x0][0x170] ;  /* 0x00005c000b0a7625 */ /* 0x000fe200078e022d */
[----:B------:R1:W-:Y:S04]  /*aab0*/  @P3 STG.E.128 [R8.64], R20 ;  /* 0x0000001408003986 */ /* 0x0003e8000c101d0a */
[----:B---3--:R1:W-:Y:S04]  /*aac0*/  @P2 STG.E.128 [R10.64], R24 ;  /* 0x000000180a002986 */ /* 0x0083e8000c101d0a */
[----:B------:R1:W-:Y:S01]  /*aad0*/  @P1 STG.E.128 [R12.64], R28 ;  /* 0x0000001c0c001986 */ /* 0x0003e2000c101d0a */
[----:B------:R-:W-:Y:S05]  /*aae0*/  @!P0 EXIT ;  /* 0x000000000000894d */ /* 0x000fea0003800000 */
[----:B-1----:R-:W1:Y:S01]  /*aaf0*/  LDS.128 R4, [R0+0x18c0] ;  /* 0x0018c00000047984 */ /* 0x002e620000000c00 */
[----:B------:R-:W-:-:S05]  /*ab00*/  IADD3 R2, R44, 0x2850, RZ ;  /* 0x000028502c027810 */ /* 0x000fca0007ffe0ff */
[----:B------:R-:W-:-:S05]  /*ab10*/  IMAD.WIDE R2, R2, R45, c[0x0][0x170] ;  /* 0x00005c0002027625 */ /* 0x000fca00078e022d */
[----:B-1----:R-:W-:Y:S01]  /*ab20*/  STG.E.128 [R2.64], R4 ;  /* 0x0000000402007986 */ /* 0x002fe2000c101d0a */
[----:B------:R-:W-:Y:S05]  /*ab30*/  EXIT ;  /* 0x000000000000794d */ /* 0x000fea0003800000 */
.L_x_2:
[----:B------:R-:W-:-:S00]  /*ab40*/  BRA `(.L_x_2) ;  /* 0xfffffff000007947 */ /* 0x000fc0000383ffff */
[----:B------:R-:W-:-:S00]  /*ab50*/  NOP ;  /* 0x0000000000007918 */ /* 0x000fc00000000000 */
        /* <DEDUP_REMOVED lines=10> */
.L_x_3:


//--------------------- .nv.shared.triton_mm      --------------------------
	.section	.nv.shared.triton_mm,"aw",@nobits
	.align	16
